//
// Generated by NVIDIA NVVM Compiler
//
// Compiler Build ID: CL-36424714
// Cuda compilation tools, release 13.0, V13.0.88
// Based on NVVM 20.0.0
//

.version 9.0
.target sm_100
.address_size 64

	// .globl	_Z9matrixMulPfS_S_i
// _ZZ14matrixMulTiledPfS_S_iE5sub_A has been demoted
// _ZZ14matrixMulTiledPfS_S_iE5sub_B has been demoted

.visible .entry _Z9matrixMulPfS_S_i(
	.param .u64 .ptr .align 1 _Z9matrixMulPfS_S_i_param_0,
	.param .u64 .ptr .align 1 _Z9matrixMulPfS_S_i_param_1,
	.param .u64 .ptr .align 1 _Z9matrixMulPfS_S_i_param_2,
	.param .u32 _Z9matrixMulPfS_S_i_param_3
)
{
	.reg .pred 	%p<10>;
	.reg .b32 	%r<40>;
	.reg .b32 	%f<82>;
	.reg .b64 	%rd<67>;

	ld.param.u64 	%rd14, [_Z9matrixMulPfS_S_i_param_0];
	ld.param.u64 	%rd15, [_Z9matrixMulPfS_S_i_param_1];
	ld.param.u32 	%r18, [_Z9matrixMulPfS_S_i_param_3];
	cvta.to.global.u64 	%rd1, %rd15;
	cvta.to.global.u64 	%rd2, %rd14;
	mov.u32 	%r19, %ntid.x;
	mov.u32 	%r20, %ctaid.x;
	mov.u32 	%r21, %tid.x;
	mad.lo.s32 	%r1, %r19, %r20, %r21;
	mov.u32 	%r22, %ntid.y;
	mov.u32 	%r23, %ctaid.y;
	mov.u32 	%r24, %tid.y;
	mad.lo.s32 	%r2, %r22, %r23, %r24;
	max.s32 	%r25, %r2, %r1;
	setp.ge.s32 	%p1, %r25, %r18;
	@%p1 bra 	$L__BB0_13;
	mul.lo.s32 	%r3, %r18, %r2;
	and.b32  	%r4, %r18, 7;
	setp.lt.u32 	%p2, %r18, 8;
	mov.f32 	%f81, 0f00000000;
	mov.b32 	%r38, 0;
	@%p2 bra 	$L__BB0_4;
	and.b32  	%r38, %r18, 2147483640;
	neg.s32 	%r36, %r38;
	mul.wide.s32 	%rd16, %r18, 4;
	add.s64 	%rd3, %rd1, %rd16;
	shl.b32 	%r7, %r18, 3;
	mul.wide.s32 	%rd17, %r18, 8;
	add.s64 	%rd4, %rd1, %rd17;
	mul.wide.s32 	%rd18, %r18, 12;
	add.s64 	%rd5, %rd1, %rd18;
	mul.wide.s32 	%rd19, %r18, 16;
	add.s64 	%rd6, %rd1, %rd19;
	mul.wide.s32 	%rd20, %r18, 20;
	add.s64 	%rd7, %rd1, %rd20;
	mul.wide.s32 	%rd21, %r18, 24;
	add.s64 	%rd8, %rd1, %rd21;
	mul.wide.s32 	%rd22, %r18, 28;
	add.s64 	%rd9, %rd1, %rd22;
	mul.wide.u32 	%rd23, %r3, 4;
	add.s64 	%rd24, %rd23, %rd2;
	add.s64 	%rd66, %rd24, 16;
	mov.f32 	%f81, 0f00000000;
	mov.u32 	%r35, %r1;
$L__BB0_3:
	.pragma "nounroll";
	mul.wide.s32 	%rd25, %r35, 4;
	add.s64 	%rd26, %rd3, %rd25;
	add.s64 	%rd27, %rd4, %rd25;
	add.s64 	%rd28, %rd5, %rd25;
	add.s64 	%rd29, %rd6, %rd25;
	add.s64 	%rd30, %rd7, %rd25;
	add.s64 	%rd31, %rd8, %rd25;
	add.s64 	%rd32, %rd9, %rd25;
	add.s64 	%rd33, %rd1, %rd25;
	ld.global.f32 	%f16, [%rd66+-16];
	ld.global.f32 	%f17, [%rd33];
	add.f32 	%f18, %f16, %f17;
	add.f32 	%f19, %f81, %f18;
	ld.global.f32 	%f20, [%rd66+-12];
	ld.global.f32 	%f21, [%rd26];
	add.f32 	%f22, %f20, %f21;
	add.f32 	%f23, %f19, %f22;
	ld.global.f32 	%f24, [%rd66+-8];
	ld.global.f32 	%f25, [%rd27];
	add.f32 	%f26, %f24, %f25;
	add.f32 	%f27, %f23, %f26;
	ld.global.f32 	%f28, [%rd66+-4];
	ld.global.f32 	%f29, [%rd28];
	add.f32 	%f30, %f28, %f29;
	add.f32 	%f31, %f27, %f30;
	ld.global.f32 	%f32, [%rd66];
	ld.global.f32 	%f33, [%rd29];
	add.f32 	%f34, %f32, %f33;
	add.f32 	%f35, %f31, %f34;
	ld.global.f32 	%f36, [%rd66+4];
	ld.global.f32 	%f37, [%rd30];
	add.f32 	%f38, %f36, %f37;
	add.f32 	%f39, %f35, %f38;
	ld.global.f32 	%f40, [%rd66+8];
	ld.global.f32 	%f41, [%rd31];
	add.f32 	%f42, %f40, %f41;
	add.f32 	%f43, %f39, %f42;
	ld.global.f32 	%f44, [%rd66+12];
	ld.global.f32 	%f45, [%rd32];
	add.f32 	%f46, %f44, %f45;
	add.f32 	%f81, %f43, %f46;
	add.s32 	%r36, %r36, 8;
	add.s32 	%r35, %r35, %r7;
	add.s64 	%rd66, %rd66, 32;
	setp.ne.s32 	%p3, %r36, 0;
	@%p3 bra 	$L__BB0_3;
$L__BB0_4:
	setp.eq.s32 	%p4, %r4, 0;
	@%p4 bra 	$L__BB0_12;
	and.b32  	%r13, %r18, 3;
	setp.lt.u32 	%p5, %r4, 4;
	@%p5 bra 	$L__BB0_7;
	add.s32 	%r27, %r38, %r3;
	mul.wide.u32 	%rd34, %r27, 4;
	add.s64 	%rd35, %rd2, %rd34;
	ld.global.f32 	%f48, [%rd35];
	mad.lo.s32 	%r28, %r38, %r18, %r1;
	mul.wide.s32 	%rd36, %r28, 4;
	add.s64 	%rd37, %rd1, %rd36;
	ld.global.f32 	%f49, [%rd37];
	add.f32 	%f50, %f48, %f49;
	add.f32 	%f51, %f81, %f50;
	cvt.u64.u32 	%rd38, %r3;
	cvt.u64.u32 	%rd39, %r38;
	add.s64 	%rd40, %rd39, %rd38;
	shl.b64 	%rd41, %rd40, 2;
	add.s64 	%rd42, %rd2, %rd41;
	ld.global.f32 	%f52, [%rd42+4];
	mul.wide.s32 	%rd43, %r18, 4;
	add.s64 	%rd44, %rd37, %rd43;
	ld.global.f32 	%f53, [%rd44];
	add.f32 	%f54, %f52, %f53;
	add.f32 	%f55, %f51, %f54;
	ld.global.f32 	%f56, [%rd42+8];
	add.s64 	%rd45, %rd44, %rd43;
	ld.global.f32 	%f57, [%rd45];
	add.f32 	%f58, %f56, %f57;
	add.f32 	%f59, %f55, %f58;
	ld.global.f32 	%f60, [%rd42+12];
	add.s64 	%rd46, %rd45, %rd43;
	ld.global.f32 	%f61, [%rd46];
	add.f32 	%f62, %f60, %f61;
	add.f32 	%f81, %f59, %f62;
	add.s32 	%r38, %r38, 4;
$L__BB0_7:
	setp.eq.s32 	%p6, %r13, 0;
	@%p6 bra 	$L__BB0_12;
	setp.eq.s32 	%p7, %r13, 1;
	@%p7 bra 	$L__BB0_10;
	add.s32 	%r29, %r38, %r3;
	mul.wide.u32 	%rd47, %r29, 4;
	add.s64 	%rd48, %rd2, %rd47;
	ld.global.f32 	%f64, [%rd48];
	mad.lo.s32 	%r30, %r38, %r18, %r1;
	mul.wide.s32 	%rd49, %r30, 4;
	add.s64 	%rd50, %rd1, %rd49;
	ld.global.f32 	%f65, [%rd50];
	add.f32 	%f66, %f64, %f65;
	add.f32 	%f67, %f81, %f66;
	cvt.u64.u32 	%rd51, %r3;
	cvt.u64.u32 	%rd52, %r38;
	add.s64 	%rd53, %rd52, %rd51;
	shl.b64 	%rd54, %rd53, 2;
	add.s64 	%rd55, %rd2, %rd54;
	ld.global.f32 	%f68, [%rd55+4];
	mul.wide.s32 	%rd56, %r18, 4;
	add.s64 	%rd57, %rd50, %rd56;
	ld.global.f32 	%f69, [%rd57];
	add.f32 	%f70, %f68, %f69;
	add.f32 	%f81, %f67, %f70;
	add.s32 	%r38, %r38, 2;
$L__BB0_10:
	and.b32  	%r31, %r18, 1;
	setp.eq.b32 	%p8, %r31, 1;
	not.pred 	%p9, %p8;
	@%p9 bra 	$L__BB0_12;
	add.s32 	%r32, %r38, %r3;
	mul.wide.u32 	%rd58, %r32, 4;
	add.s64 	%rd59, %rd2, %rd58;
	ld.global.f32 	%f71, [%rd59];
	mad.lo.s32 	%r33, %r38, %r18, %r1;
	mul.wide.s32 	%rd60, %r33, 4;
	add.s64 	%rd61, %rd1, %rd60;
	ld.global.f32 	%f72, [%rd61];
	add.f32 	%f73, %f71, %f72;
	add.f32 	%f81, %f81, %f73;
$L__BB0_12:
	ld.param.u64 	%rd65, [_Z9matrixMulPfS_S_i_param_2];
	add.s32 	%r34, %r3, %r1;
	cvta.to.global.u64 	%rd62, %rd65;
	mul.wide.s32 	%rd63, %r34, 4;
	add.s64 	%rd64, %rd62, %rd63;
	st.global.f32 	[%rd64], %f81;
$L__BB0_13:
	ret;

}
	// .globl	_Z14matrixMulTiledPfS_S_i
.visible .entry _Z14matrixMulTiledPfS_S_i(
	.param .u64 .ptr .align 1 _Z14matrixMulTiledPfS_S_i_param_0,
	.param .u64 .ptr .align 1 _Z14matrixMulTiledPfS_S_i_param_1,
	.param .u64 .ptr .align 1 _Z14matrixMulTiledPfS_S_i_param_2,
	.param .u32 _Z14matrixMulTiledPfS_S_i_param_3
)
{
	.reg .pred 	%p<8>;
	.reg .b32 	%r<97>;
	.reg .b32 	%f<368>;
	.reg .b64 	%rd<48>;
	// demoted variable
	.shared .align 4 .b8 _ZZ14matrixMulTiledPfS_S_iE5sub_A[1024];
	// demoted variable
	.shared .align 4 .b8 _ZZ14matrixMulTiledPfS_S_iE5sub_B[1024];
	ld.param.u32 	%r31, [_Z14matrixMulTiledPfS_S_i_param_3];
	mov.u32 	%r32, %ntid.x;
	mov.u32 	%r33, %ctaid.x;
	mov.u32 	%r1, %tid.x;
	mad.lo.s32 	%r2, %r32, %r33, %r1;
	mov.u32 	%r34, %ntid.y;
	mov.u32 	%r35, %ctaid.y;
	mov.u32 	%r3, %tid.y;
	mad.lo.s32 	%r4, %r34, %r35, %r3;
	shr.s32 	%r36, %r31, 31;
	shr.u32 	%r37, %r36, 28;
	add.s32 	%r38, %r31, %r37;
	shr.s32 	%r5, %r38, 4;
	setp.lt.s32 	%p1, %r31, 16;
	mov.f32 	%f367, 0f00000000;
	@%p1 bra 	$L__BB1_9;
	mad.lo.s32 	%r6, %r31, %r4, %r1;
	shl.b32 	%r40, %r3, 6;
	mov.u32 	%r41, _ZZ14matrixMulTiledPfS_S_iE5sub_A;
	add.s32 	%r7, %r41, %r40;
	add.s32 	%r42, %r5, -1;
	setp.lt.u32 	%p2, %r42, 3;
	mov.f32 	%f367, 0f00000000;
	mov.b32 	%r96, 0;
	@%p2 bra 	$L__BB1_4;
	and.b32  	%r96, %r5, 134217724;
	neg.s32 	%r94, %r96;
	add.s32 	%r93, %r6, 32;
	add.s32 	%r44, %r3, 48;
	mad.lo.s32 	%r92, %r31, %r44, %r2;
	add.s32 	%r45, %r3, 32;
	mad.lo.s32 	%r91, %r31, %r45, %r2;
	add.s32 	%r46, %r3, 16;
	mad.lo.s32 	%r90, %r31, %r46, %r2;
	mad.lo.s32 	%r89, %r3, %r31, %r2;
	mov.f32 	%f367, 0f00000000;
$L__BB1_3:
	.pragma "nounroll";
	ld.param.u64 	%rd44, [_Z14matrixMulTiledPfS_S_i_param_1];
	ld.param.u64 	%rd41, [_Z14matrixMulTiledPfS_S_i_param_0];
	add.s32 	%r47, %r93, -32;
	cvta.to.global.u64 	%rd4, %rd41;
	mul.wide.u32 	%rd5, %r47, 4;
	add.s64 	%rd6, %rd4, %rd5;
	ld.global.f32 	%f14, [%rd6];
	shl.b32 	%r49, %r1, 2;
	add.s32 	%r50, %r7, %r49;
	st.shared.f32 	[%r50], %f14;
	cvta.to.global.u64 	%rd7, %rd44;
	mul.wide.u32 	%rd8, %r89, 4;
	add.s64 	%rd9, %rd7, %rd8;
	ld.global.f32 	%f15, [%rd9];
	mov.u32 	%r52, _ZZ14matrixMulTiledPfS_S_iE5sub_B;
	add.s32 	%r53, %r52, %r49;
	add.s32 	%r54, %r53, %r40;
	st.shared.f32 	[%r54], %f15;
	bar.sync 	0;
	ld.shared.f32 	%f16, [%r7];
	ld.shared.f32 	%f17, [%r53];
	fma.rn.f32 	%f18, %f16, %f17, %f367;
	ld.shared.f32 	%f19, [%r7+4];
	ld.shared.f32 	%f20, [%r53+64];
	fma.rn.f32 	%f21, %f19, %f20, %f18;
	ld.shared.f32 	%f22, [%r7+8];
	ld.shared.f32 	%f23, [%r53+128];
	fma.rn.f32 	%f24, %f22, %f23, %f21;
	ld.shared.f32 	%f25, [%r7+12];
	ld.shared.f32 	%f26, [%r53+192];
	fma.rn.f32 	%f27, %f25, %f26, %f24;
	ld.shared.f32 	%f28, [%r7+16];
	ld.shared.f32 	%f29, [%r53+256];
	fma.rn.f32 	%f30, %f28, %f29, %f27;
	ld.shared.f32 	%f31, [%r7+20];
	ld.shared.f32 	%f32, [%r53+320];
	fma.rn.f32 	%f33, %f31, %f32, %f30;
	ld.shared.f32 	%f34, [%r7+24];
	ld.shared.f32 	%f35, [%r53+384];
	fma.rn.f32 	%f36, %f34, %f35, %f33;
	ld.shared.f32 	%f37, [%r7+28];
	ld.shared.f32 	%f38, [%r53+448];
	fma.rn.f32 	%f39, %f37, %f38, %f36;
	ld.shared.f32 	%f40, [%r7+32];
	ld.shared.f32 	%f41, [%r53+512];
	fma.rn.f32 	%f42, %f40, %f41, %f39;
	ld.shared.f32 	%f43, [%r7+36];
	ld.shared.f32 	%f44, [%r53+576];
	fma.rn.f32 	%f45, %f43, %f44, %f42;
	ld.shared.f32 	%f46, [%r7+40];
	ld.shared.f32 	%f47, [%r53+640];
	fma.rn.f32 	%f48, %f46, %f47, %f45;
	ld.shared.f32 	%f49, [%r7+44];
	ld.shared.f32 	%f50, [%r53+704];
	fma.rn.f32 	%f51, %f49, %f50, %f48;
	ld.shared.f32 	%f52, [%r7+48];
	ld.shared.f32 	%f53, [%r53+768];
	fma.rn.f32 	%f54, %f52, %f53, %f51;
	ld.shared.f32 	%f55, [%r7+52];
	ld.shared.f32 	%f56, [%r53+832];
	fma.rn.f32 	%f57, %f55, %f56, %f54;
	ld.shared.f32 	%f58, [%r7+56];
	ld.shared.f32 	%f59, [%r53+896];
	fma.rn.f32 	%f60, %f58, %f59, %f57;
	ld.shared.f32 	%f61, [%r7+60];
	ld.shared.f32 	%f62, [%r53+960];
	fma.rn.f32 	%f63, %f61, %f62, %f60;
	bar.sync 	0;
	add.s32 	%r55, %r93, -16;
	mul.wide.u32 	%rd10, %r55, 4;
	add.s64 	%rd11, %rd4, %rd10;
	ld.global.f32 	%f64, [%rd11];
	st.shared.f32 	[%r50], %f64;
	mul.wide.u32 	%rd12, %r90, 4;
	add.s64 	%rd13, %rd7, %rd12;
	ld.global.f32 	%f65, [%rd13];
	st.shared.f32 	[%r54], %f65;
	bar.sync 	0;
	ld.shared.f32 	%f66, [%r7];
	ld.shared.f32 	%f67, [%r53];
	fma.rn.f32 	%f68, %f66, %f67, %f63;
	ld.shared.f32 	%f69, [%r7+4];
	ld.shared.f32 	%f70, [%r53+64];
	fma.rn.f32 	%f71, %f69, %f70, %f68;
	ld.shared.f32 	%f72, [%r7+8];
	ld.shared.f32 	%f73, [%r53+128];
	fma.rn.f32 	%f74, %f72, %f73, %f71;
	ld.shared.f32 	%f75, [%r7+12];
	ld.shared.f32 	%f76, [%r53+192];
	fma.rn.f32 	%f77, %f75, %f76, %f74;
	ld.shared.f32 	%f78, [%r7+16];
	ld.shared.f32 	%f79, [%r53+256];
	fma.rn.f32 	%f80, %f78, %f79, %f77;
	ld.shared.f32 	%f81, [%r7+20];
	ld.shared.f32 	%f82, [%r53+320];
	fma.rn.f32 	%f83, %f81, %f82, %f80;
	ld.shared.f32 	%f84, [%r7+24];
	ld.shared.f32 	%f85, [%r53+384];
	fma.rn.f32 	%f86, %f84, %f85, %f83;
	ld.shared.f32 	%f87, [%r7+28];
	ld.shared.f32 	%f88, [%r53+448];
	fma.rn.f32 	%f89, %f87, %f88, %f86;
	ld.shared.f32 	%f90, [%r7+32];
	ld.shared.f32 	%f91, [%r53+512];
	fma.rn.f32 	%f92, %f90, %f91, %f89;
	ld.shared.f32 	%f93, [%r7+36];
	ld.shared.f32 	%f94, [%r53+576];
	fma.rn.f32 	%f95, %f93, %f94, %f92;
	ld.shared.f32 	%f96, [%r7+40];
	ld.shared.f32 	%f97, [%r53+640];
	fma.rn.f32 	%f98, %f96, %f97, %f95;
	ld.shared.f32 	%f99, [%r7+44];
	ld.shared.f32 	%f100, [%r53+704];
	fma.rn.f32 	%f101, %f99, %f100, %f98;
	ld.shared.f32 	%f102, [%r7+48];
	ld.shared.f32 	%f103, [%r53+768];
	fma.rn.f32 	%f104, %f102, %f103, %f101;
	ld.shared.f32 	%f105, [%r7+52];
	ld.shared.f32 	%f106, [%r53+832];
	fma.rn.f32 	%f107, %f105, %f106, %f104;
	ld.shared.f32 	%f108, [%r7+56];
	ld.shared.f32 	%f109, [%r53+896];
	fma.rn.f32 	%f110, %f108, %f109, %f107;
	ld.shared.f32 	%f111, [%r7+60];
	ld.shared.f32 	%f112, [%r53+960];
	fma.rn.f32 	%f113, %f111, %f112, %f110;
	bar.sync 	0;
	add.s32 	%r56, %r93, 16;
	mul.wide.u32 	%rd14, %r93, 4;
	add.s64 	%rd15, %rd4, %rd14;
	ld.global.f32 	%f114, [%rd15];
	st.shared.f32 	[%r50], %f114;
	mul.wide.u32 	%rd16, %r91, 4;
	add.s64 	%rd17, %rd7, %rd16;
	ld.global.f32 	%f115, [%rd17];
	st.shared.f32 	[%r54], %f115;
	bar.sync 	0;
	ld.shared.f32 	%f116, [%r7];
	ld.shared.f32 	%f117, [%r53];
	fma.rn.f32 	%f118, %f116, %f117, %f113;
	ld.shared.f32 	%f119, [%r7+4];
	ld.shared.f32 	%f120, [%r53+64];
	fma.rn.f32 	%f121, %f119, %f120, %f118;
	ld.shared.f32 	%f122, [%r7+8];
	ld.shared.f32 	%f123, [%r53+128];
	fma.rn.f32 	%f124, %f122, %f123, %f121;
	ld.shared.f32 	%f125, [%r7+12];
	ld.shared.f32 	%f126, [%r53+192];
	fma.rn.f32 	%f127, %f125, %f126, %f124;
	ld.shared.f32 	%f128, [%r7+16];
	ld.shared.f32 	%f129, [%r53+256];
	fma.rn.f32 	%f130, %f128, %f129, %f127;
	ld.shared.f32 	%f131, [%r7+20];
	ld.shared.f32 	%f132, [%r53+320];
	fma.rn.f32 	%f133, %f131, %f132, %f130;
	ld.shared.f32 	%f134, [%r7+24];
	ld.shared.f32 	%f135, [%r53+384];
	fma.rn.f32 	%f136, %f134, %f135, %f133;
	ld.shared.f32 	%f137, [%r7+28];
	ld.shared.f32 	%f138, [%r53+448];
	fma.rn.f32 	%f139, %f137, %f138, %f136;
	ld.shared.f32 	%f140, [%r7+32];
	ld.shared.f32 	%f141, [%r53+512];
	fma.rn.f32 	%f142, %f140, %f141, %f139;
	ld.shared.f32 	%f143, [%r7+36];
	ld.shared.f32 	%f144, [%r53+576];
	fma.rn.f32 	%f145, %f143, %f144, %f142;
	ld.shared.f32 	%f146, [%r7+40];
	ld.shared.f32 	%f147, [%r53+640];
	fma.rn.f32 	%f148, %f146, %f147, %f145;
	ld.shared.f32 	%f149, [%r7+44];
	ld.shared.f32 	%f150, [%r53+704];
	fma.rn.f32 	%f151, %f149, %f150, %f148;
	ld.shared.f32 	%f152, [%r7+48];
	ld.shared.f32 	%f153, [%r53+768];
	fma.rn.f32 	%f154, %f152, %f153, %f151;
	ld.shared.f32 	%f155, [%r7+52];
	ld.shared.f32 	%f156, [%r53+832];
	fma.rn.f32 	%f157, %f155, %f156, %f154;
	ld.shared.f32 	%f158, [%r7+56];
	ld.shared.f32 	%f159, [%r53+896];
	fma.rn.f32 	%f160, %f158, %f159, %f157;
	ld.shared.f32 	%f161, [%r7+60];
	ld.shared.f32 	%f162, [%r53+960];
	fma.rn.f32 	%f163, %f161, %f162, %f160;
	bar.sync 	0;
	mul.wide.u32 	%rd18, %r56, 4;
	add.s64 	%rd19, %rd4, %rd18;
	ld.global.f32 	%f164, [%rd19];
	st.shared.f32 	[%r50], %f164;
	mul.wide.u32 	%rd20, %r92, 4;
	add.s64 	%rd21, %rd7, %rd20;
	ld.global.f32 	%f165, [%rd21];
	st.shared.f32 	[%r54], %f165;
	bar.sync 	0;
	ld.shared.f32 	%f166, [%r7];
	ld.shared.f32 	%f167, [%r53];
	fma.rn.f32 	%f168, %f166, %f167, %f163;
	ld.shared.f32 	%f169, [%r7+4];
	ld.shared.f32 	%f170, [%r53+64];
	fma.rn.f32 	%f171, %f169, %f170, %f168;
	ld.shared.f32 	%f172, [%r7+8];
	ld.shared.f32 	%f173, [%r53+128];
	fma.rn.f32 	%f174, %f172, %f173, %f171;
	ld.shared.f32 	%f175, [%r7+12];
	ld.shared.f32 	%f176, [%r53+192];
	fma.rn.f32 	%f177, %f175, %f176, %f174;
	ld.shared.f32 	%f178, [%r7+16];
	ld.shared.f32 	%f179, [%r53+256];
	fma.rn.f32 	%f180, %f178, %f179, %f177;
	ld.shared.f32 	%f181, [%r7+20];
	ld.shared.f32 	%f182, [%r53+320];
	fma.rn.f32 	%f183, %f181, %f182, %f180;
	ld.shared.f32 	%f184, [%r7+24];
	ld.shared.f32 	%f185, [%r53+384];
	fma.rn.f32 	%f186, %f184, %f185, %f183;
	ld.shared.f32 	%f187, [%r7+28];
	ld.shared.f32 	%f188, [%r53+448];
	fma.rn.f32 	%f189, %f187, %f188, %f186;
	ld.shared.f32 	%f190, [%r7+32];
	ld.shared.f32 	%f191, [%r53+512];
	fma.rn.f32 	%f192, %f190, %f191, %f189;
	ld.shared.f32 	%f193, [%r7+36];
	ld.shared.f32 	%f194, [%r53+576];
	fma.rn.f32 	%f195, %f193, %f194, %f192;
	ld.shared.f32 	%f196, [%r7+40];
	ld.shared.f32 	%f197, [%r53+640];
	fma.rn.f32 	%f198, %f196, %f197, %f195;
	ld.shared.f32 	%f199, [%r7+44];
	ld.shared.f32 	%f200, [%r53+704];
	fma.rn.f32 	%f201, %f199, %f200, %f198;
	ld.shared.f32 	%f202, [%r7+48];
	ld.shared.f32 	%f203, [%r53+768];
	fma.rn.f32 	%f204, %f202, %f203, %f201;
	ld.shared.f32 	%f205, [%r7+52];
	ld.shared.f32 	%f206, [%r53+832];
	fma.rn.f32 	%f207, %f205, %f206, %f204;
	ld.shared.f32 	%f208, [%r7+56];
	ld.shared.f32 	%f209, [%r53+896];
	fma.rn.f32 	%f210, %f208, %f209, %f207;
	ld.shared.f32 	%f211, [%r7+60];
	ld.shared.f32 	%f212, [%r53+960];
	fma.rn.f32 	%f367, %f211, %f212, %f210;
	bar.sync 	0;
	add.s32 	%r94, %r94, 4;
	add.s32 	%r93, %r93, 64;
	shl.b32 	%r57, %r31, 6;
	add.s32 	%r92, %r92, %r57;
	add.s32 	%r91, %r91, %r57;
	add.s32 	%r90, %r90, %r57;
	add.s32 	%r89, %r89, %r57;
	setp.ne.s32 	%p3, %r94, 0;
	@%p3 bra 	$L__BB1_3;
$L__BB1_4:
	and.b32  	%r28, %r5, 3;
	setp.eq.s32 	%p4, %r28, 0;
	@%p4 bra 	$L__BB1_9;
	setp.eq.s32 	%p5, %r28, 1;
	@%p5 bra 	$L__BB1_7;
	ld.param.u64 	%rd45, [_Z14matrixMulTiledPfS_S_i_param_1];
	ld.param.u64 	%rd42, [_Z14matrixMulTiledPfS_S_i_param_0];
	shl.b32 	%r58, %r96, 4;
	add.s32 	%r59, %r6, %r58;
	cvta.to.global.u64 	%rd22, %rd42;
	mul.wide.u32 	%rd23, %r59, 4;
	add.s64 	%rd24, %rd22, %rd23;
	ld.global.f32 	%f214, [%rd24];
	shl.b32 	%r61, %r1, 2;
	add.s32 	%r62, %r7, %r61;
	st.shared.f32 	[%r62], %f214;
	add.s32 	%r63, %r58, %r3;
	mad.lo.s32 	%r64, %r63, %r31, %r2;
	cvta.to.global.u64 	%rd25, %rd45;
	mul.wide.u32 	%rd26, %r64, 4;
	add.s64 	%rd27, %rd25, %rd26;
	ld.global.f32 	%f215, [%rd27];
	mov.u32 	%r66, _ZZ14matrixMulTiledPfS_S_iE5sub_B;
	add.s32 	%r67, %r66, %r61;
	add.s32 	%r68, %r67, %r40;
	st.shared.f32 	[%r68], %f215;
	bar.sync 	0;
	ld.shared.f32 	%f216, [%r7];
	ld.shared.f32 	%f217, [%r67];
	fma.rn.f32 	%f218, %f216, %f217, %f367;
	ld.shared.f32 	%f219, [%r7+4];
	ld.shared.f32 	%f220, [%r67+64];
	fma.rn.f32 	%f221, %f219, %f220, %f218;
	ld.shared.f32 	%f222, [%r7+8];
	ld.shared.f32 	%f223, [%r67+128];
	fma.rn.f32 	%f224, %f222, %f223, %f221;
	ld.shared.f32 	%f225, [%r7+12];
	ld.shared.f32 	%f226, [%r67+192];
	fma.rn.f32 	%f227, %f225, %f226, %f224;
	ld.shared.f32 	%f228, [%r7+16];
	ld.shared.f32 	%f229, [%r67+256];
	fma.rn.f32 	%f230, %f228, %f229, %f227;
	ld.shared.f32 	%f231, [%r7+20];
	ld.shared.f32 	%f232, [%r67+320];
	fma.rn.f32 	%f233, %f231, %f232, %f230;
	ld.shared.f32 	%f234, [%r7+24];
	ld.shared.f32 	%f235, [%r67+384];
	fma.rn.f32 	%f236, %f234, %f235, %f233;
	ld.shared.f32 	%f237, [%r7+28];
	ld.shared.f32 	%f238, [%r67+448];
	fma.rn.f32 	%f239, %f237, %f238, %f236;
	ld.shared.f32 	%f240, [%r7+32];
	ld.shared.f32 	%f241, [%r67+512];
	fma.rn.f32 	%f242, %f240, %f241, %f239;
	ld.shared.f32 	%f243, [%r7+36];
	ld.shared.f32 	%f244, [%r67+576];
	fma.rn.f32 	%f245, %f243, %f244, %f242;
	ld.shared.f32 	%f246, [%r7+40];
	ld.shared.f32 	%f247, [%r67+640];
	fma.rn.f32 	%f248, %f246, %f247, %f245;
	ld.shared.f32 	%f249, [%r7+44];
	ld.shared.f32 	%f250, [%r67+704];
	fma.rn.f32 	%f251, %f249, %f250, %f248;
	ld.shared.f32 	%f252, [%r7+48];
	ld.shared.f32 	%f253, [%r67+768];
	fma.rn.f32 	%f254, %f252, %f253, %f251;
	ld.shared.f32 	%f255, [%r7+52];
	ld.shared.f32 	%f256, [%r67+832];
	fma.rn.f32 	%f257, %f255, %f256, %f254;
	ld.shared.f32 	%f258, [%r7+56];
	ld.shared.f32 	%f259, [%r67+896];
	fma.rn.f32 	%f260, %f258, %f259, %f257;
	ld.shared.f32 	%f261, [%r7+60];
	ld.shared.f32 	%f262, [%r67+960];
	fma.rn.f32 	%f263, %f261, %f262, %f260;
	bar.sync 	0;
	add.s32 	%r69, %r59, 16;
	mul.wide.u32 	%rd28, %r69, 4;
	add.s64 	%rd29, %rd22, %rd28;
	ld.global.f32 	%f264, [%rd29];
	st.shared.f32 	[%r62], %f264;
	add.s32 	%r70, %r63, 16;
	mad.lo.s32 	%r71, %r70, %r31, %r2;
	mul.wide.u32 	%rd30, %r71, 4;
	add.s64 	%rd31, %rd25, %rd30;
	ld.global.f32 	%f265, [%rd31];
	st.shared.f32 	[%r68], %f265;
	bar.sync 	0;
	ld.shared.f32 	%f266, [%r7];
	ld.shared.f32 	%f267, [%r67];
	fma.rn.f32 	%f268, %f266, %f267, %f263;
	ld.shared.f32 	%f269, [%r7+4];
	ld.shared.f32 	%f270, [%r67+64];
	fma.rn.f32 	%f271, %f269, %f270, %f268;
	ld.shared.f32 	%f272, [%r7+8];
	ld.shared.f32 	%f273, [%r67+128];
	fma.rn.f32 	%f274, %f272, %f273, %f271;
	ld.shared.f32 	%f275, [%r7+12];
	ld.shared.f32 	%f276, [%r67+192];
	fma.rn.f32 	%f277, %f275, %f276, %f274;
	ld.shared.f32 	%f278, [%r7+16];
	ld.shared.f32 	%f279, [%r67+256];
	fma.rn.f32 	%f280, %f278, %f279, %f277;
	ld.shared.f32 	%f281, [%r7+20];
	ld.shared.f32 	%f282, [%r67+320];
	fma.rn.f32 	%f283, %f281, %f282, %f280;
	ld.shared.f32 	%f284, [%r7+24];
	ld.shared.f32 	%f285, [%r67+384];
	fma.rn.f32 	%f286, %f284, %f285, %f283;
	ld.shared.f32 	%f287, [%r7+28];
	ld.shared.f32 	%f288, [%r67+448];
	fma.rn.f32 	%f289, %f287, %f288, %f286;
	ld.shared.f32 	%f290, [%r7+32];
	ld.shared.f32 	%f291, [%r67+512];
	fma.rn.f32 	%f292, %f290, %f291, %f289;
	ld.shared.f32 	%f293, [%r7+36];
	ld.shared.f32 	%f294, [%r67+576];
	fma.rn.f32 	%f295, %f293, %f294, %f292;
	ld.shared.f32 	%f296, [%r7+40];
	ld.shared.f32 	%f297, [%r67+640];
	fma.rn.f32 	%f298, %f296, %f297, %f295;
	ld.shared.f32 	%f299, [%r7+44];
	ld.shared.f32 	%f300, [%r67+704];
	fma.rn.f32 	%f301, %f299, %f300, %f298;
	ld.shared.f32 	%f302, [%r7+48];
	ld.shared.f32 	%f303, [%r67+768];
	fma.rn.f32 	%f304, %f302, %f303, %f301;
	ld.shared.f32 	%f305, [%r7+52];
	ld.shared.f32 	%f306, [%r67+832];
	fma.rn.f32 	%f307, %f305, %f306, %f304;
	ld.shared.f32 	%f308, [%r7+56];
	ld.shared.f32 	%f309, [%r67+896];
	fma.rn.f32 	%f310, %f308, %f309, %f307;
	ld.shared.f32 	%f311, [%r7+60];
	ld.shared.f32 	%f312, [%r67+960];
	fma.rn.f32 	%f367, %f311, %f312, %f310;
	bar.sync 	0;
	add.s32 	%r96, %r96, 2;
$L__BB1_7:
	and.b32  	%r72, %r5, 1;
	setp.eq.b32 	%p6, %r72, 1;
	not.pred 	%p7, %p6;
	@%p7 bra 	$L__BB1_9;
	ld.param.u64 	%rd46, [_Z14matrixMulTiledPfS_S_i_param_1];
	ld.param.u64 	%rd43, [_Z14matrixMulTiledPfS_S_i_param_0];
	shl.b32 	%r73, %r96, 4;
	add.s32 	%r74, %r6, %r73;
	cvta.to.global.u64 	%rd32, %rd43;
	mul.wide.u32 	%rd33, %r74, 4;
	add.s64 	%rd34, %rd32, %rd33;
	ld.global.f32 	%f313, [%rd34];
	shl.b32 	%r76, %r1, 2;
	add.s32 	%r77, %r7, %r76;
	st.shared.f32 	[%r77], %f313;
	add.s32 	%r78, %r73, %r3;
	mad.lo.s32 	%r79, %r78, %r31, %r2;
	cvta.to.global.u64 	%rd35, %rd46;
	mul.wide.u32 	%rd36, %r79, 4;
	add.s64 	%rd37, %rd35, %rd36;
	ld.global.f32 	%f314, [%rd37];
	mov.u32 	%r81, _ZZ14matrixMulTiledPfS_S_iE5sub_B;
	add.s32 	%r82, %r81, %r76;
	add.s32 	%r83, %r82, %r40;
	st.shared.f32 	[%r83], %f314;
	bar.sync 	0;
	ld.shared.f32 	%f315, [%r7];
	ld.shared.f32 	%f316, [%r82];
	fma.rn.f32 	%f317, %f315, %f316, %f367;
	ld.shared.f32 	%f318, [%r7+4];
	ld.shared.f32 	%f319, [%r82+64];
	fma.rn.f32 	%f320, %f318, %f319, %f317;
	ld.shared.f32 	%f321, [%r7+8];
	ld.shared.f32 	%f322, [%r82+128];
	fma.rn.f32 	%f323, %f321, %f322, %f320;
	ld.shared.f32 	%f324, [%r7+12];
	ld.shared.f32 	%f325, [%r82+192];
	fma.rn.f32 	%f326, %f324, %f325, %f323;
	ld.shared.f32 	%f327, [%r7+16];
	ld.shared.f32 	%f328, [%r82+256];
	fma.rn.f32 	%f329, %f327, %f328, %f326;
	ld.shared.f32 	%f330, [%r7+20];
	ld.shared.f32 	%f331, [%r82+320];
	fma.rn.f32 	%f332, %f330, %f331, %f329;
	ld.shared.f32 	%f333, [%r7+24];
	ld.shared.f32 	%f334, [%r82+384];
	fma.rn.f32 	%f335, %f333, %f334, %f332;
	ld.shared.f32 	%f336, [%r7+28];
	ld.shared.f32 	%f337, [%r82+448];
	fma.rn.f32 	%f338, %f336, %f337, %f335;
	ld.shared.f32 	%f339, [%r7+32];
	ld.shared.f32 	%f340, [%r82+512];
	fma.rn.f32 	%f341, %f339, %f340, %f338;
	ld.shared.f32 	%f342, [%r7+36];
	ld.shared.f32 	%f343, [%r82+576];
	fma.rn.f32 	%f344, %f342, %f343, %f341;
	ld.shared.f32 	%f345, [%r7+40];
	ld.shared.f32 	%f346, [%r82+640];
	fma.rn.f32 	%f347, %f345, %f346, %f344;
	ld.shared.f32 	%f348, [%r7+44];
	ld.shared.f32 	%f349, [%r82+704];
	fma.rn.f32 	%f350, %f348, %f349, %f347;
	ld.shared.f32 	%f351, [%r7+48];
	ld.shared.f32 	%f352, [%r82+768];
	fma.rn.f32 	%f353, %f351, %f352, %f350;
	ld.shared.f32 	%f354, [%r7+52];
	ld.shared.f32 	%f355, [%r82+832];
	fma.rn.f32 	%f356, %f354, %f355, %f353;
	ld.shared.f32 	%f357, [%r7+56];
	ld.shared.f32 	%f358, [%r82+896];
	fma.rn.f32 	%f359, %f357, %f358, %f356;
	ld.shared.f32 	%f360, [%r7+60];
	ld.shared.f32 	%f361, [%r82+960];
	fma.rn.f32 	%f367, %f360, %f361, %f359;
	bar.sync 	0;
$L__BB1_9:
	ld.param.u64 	%rd47, [_Z14matrixMulTiledPfS_S_i_param_2];
	cvta.to.global.u64 	%rd38, %rd47;
	mad.lo.s32 	%r88, %r31, %r4, %r2;
	mul.wide.s32 	%rd39, %r88, 4;
	add.s64 	%rd40, %rd38, %rd39;
	st.global.f32 	[%rd40], %f367;
	ret;

}


// ===== COMPILED SASS (sm_100) =====

	.target	sm_100

	.elftype	@"ET_EXEC"


//--------------------- .note.nv.tkinfo           --------------------------
	.section	.note.nv.tkinfo,"",@"SHT_NOTE"
	.sectionflags	@"SHF_NOTE_NV_TKINFO"
	.tkinfo
        /*0018*/ 	.word	0x00000002
        /*0030*/ 	.string	""
        /*0030*/ 	.string	"ptxas"
        /*0030*/ 	.string	"Cuda compilation tools, release 13.0, V13.0.88"
        /*0030*/ 	.string	"Build cuda_13.0.r13.0/compiler.36424714_0"
        /*0030*/ 	.string	"-arch sm_100 -m 64 "



//--------------------- .note.nv.cuinfo           --------------------------
	.section	.note.nv.cuinfo,"",@"SHT_NOTE"
	.sectionflags	@"SHF_NOTE_NV_CUINFO"
        /*0018*/ 	.short	0x0002
        /*001a*/ 	.short	0x0064
        /*001c*/ 	.short	0x0082
	.zero		2


//--------------------- .nv.info                  --------------------------
	.section	.nv.info,"",@"SHT_CUDA_INFO"
	.align	4


	//----- nvinfo : EIATTR_REGCOUNT
	.align		4
        /*0000*/ 	.byte	0x04, 0x2f
        /*0002*/ 	.short	(.L_1 - .L_0)
	.align		4
.L_0:
        /*0004*/ 	.word	index@(_Z9matrixMulPfS_S_i)
        /*0008*/ 	.word	0x0000001e


	//----- nvinfo : EIATTR_FRAME_SIZE
	.align		4
.L_1:
        /*000c*/ 	.byte	0x04, 0x11
        /*000e*/ 	.short	(.L_3 - .L_2)
	.align		4
.L_2:
        /*0010*/ 	.word	index@(_Z9matrixMulPfS_S_i)
        /*0014*/ 	.word	0x00000000


	//----- nvinfo : EIATTR_REGCOUNT
	.align		4
.L_3:
        /*0018*/ 	.byte	0x04, 0x2f
        /*001a*/ 	.short	(.L_5 - .L_4)
	.align		4
.L_4:
        /*001c*/ 	.word	index@(_Z14matrixMulTiledPfS_S_i)
        /*0020*/ 	.word	0x00000028


	//----- nvinfo : EIATTR_FRAME_SIZE
	.align		4
.L_5:
        /*0024*/ 	.byte	0x04, 0x11
        /*0026*/ 	.short	(.L_7 - .L_6)
	.align		4
.L_6:
        /*0028*/ 	.word	index@(_Z14matrixMulTiledPfS_S_i)
        /*002c*/ 	.word	0x00000000


	//----- nvinfo : EIATTR_MIN_STACK_SIZE
	.align		4
.L_7:
        /*0030*/ 	.byte	0x04, 0x12
        /*0032*/ 	.short	(.L_9 - .L_8)
	.align		4
.L_8:
        /*0034*/ 	.word	index@(_Z14matrixMulTiledPfS_S_i)
        /*0038*/ 	.word	0x00000000


	//----- nvinfo : EIATTR_MIN_STACK_SIZE
	.align		4
.L_9:
        /*003c*/ 	.byte	0x04, 0x12
        /*003e*/ 	.short	(.L_11 - .L_10)
	.align		4
.L_10:
        /*0040*/ 	.word	index@(_Z9matrixMulPfS_S_i)
        /*0044*/ 	.word	0x00000000
.L_11:


//--------------------- .nv.compat                --------------------------
	.section	.nv.compat,"",@"SHT_CUDA_COMPAT_INFO"
	.align	4
        /*0000*/ 	.byte	0x02, 0x09, 0x00, 0x00, 0x02, 0x02, 0x01, 0x00, 0x02, 0x05, 0x05, 0x00, 0x03, 0x07, 0x01, 0x01
        /*0010*/ 	.byte	0x02, 0x03, 0x00, 0x00, 0x02, 0x06, 0x01, 0x00, 0x04, 0x0b, 0x08, 0x00, 0x09, 0x00, 0x00, 0x00
        /*0020*/ 	.byte	0x00, 0x00, 0x00, 0x00


//--------------------- .nv.info._Z14matrixMulTiledPfS_S_i --------------------------
	.section	.nv.info._Z14matrixMulTiledPfS_S_i,"",@"SHT_CUDA_INFO"
	.sectionflags	@""
	.align	4


	//----- nvinfo : EIATTR_CUDA_API_VERSION
	.align		4
        /*0000*/ 	.byte	0x04, 0x37
        /*0002*/ 	.short	(.L_13 - .L_12)
.L_12:
        /*0004*/ 	.word	0x00000082


	//----- nvinfo : EIATTR_KPARAM_INFO
	.align		4
.L_13:
        /*0008*/ 	.byte	0x04, 0x17
        /*000a*/ 	.short	(.L_15 - .L_14)
.L_14:
        /*000c*/ 	.word	0x00000000
        /*0010*/ 	.short	0x0003
        /*0012*/ 	.short	0x0018
        /*0014*/ 	.byte	0x00, 0xf0, 0x11, 0x00


	//----- nvinfo : EIATTR_KPARAM_INFO
	.align		4
.L_15:
        /*0018*/ 	.byte	0x04, 0x17
        /*001a*/ 	.short	(.L_17 - .L_16)
.L_16:
        /*001c*/ 	.word	0x00000000
        /*0020*/ 	.short	0x0002
        /*0022*/ 	.short	0x0010
        /*0024*/ 	.byte	0x00, 0xf5, 0x21, 0x00


	//----- nvinfo : EIATTR_KPARAM_INFO
	.align		4
.L_17:
        /*0028*/ 	.byte	0x04, 0x17
        /*002a*/ 	.short	(.L_19 - .L_18)
.L_18:
        /*002c*/ 	.word	0x00000000
        /*0030*/ 	.short	0x0001
        /*0032*/ 	.short	0x0008
        /*0034*/ 	.byte	0x00, 0xf5, 0x21, 0x00


	//----- nvinfo : EIATTR_KPARAM_INFO
	.align		4
.L_19:
        /*0038*/ 	.byte	0x04, 0x17
        /*003a*/ 	.short	(.L_21 - .L_20)
.L_20:
        /*003c*/ 	.word	0x00000000
        /*0040*/ 	.short	0x0000
        /*0042*/ 	.short	0x0000
        /*0044*/ 	.byte	0x00, 0xf5, 0x21, 0x00


	//----- nvinfo : EIATTR_SPARSE_MMA_MASK
	.align		4
.L_21:
        /*0048*/ 	.byte	0x03, 0x50
        /*004a*/ 	.short	0x0000


	//----- nvinfo : EIATTR_MAXREG_COUNT
	.align		4
        /*004c*/ 	.byte	0x03, 0x1b
        /*004e*/ 	.short	0x00ff


	//----- nvinfo : EIATTR_NUM_BARRIERS
	.align		4
        /*0050*/ 	.byte	0x02, 0x4c
        /*0052*/ 	.byte	0x01
	.zero		1


	//----- nvinfo : EIATTR_MERCURY_ISA_VERSION
	.align		4
        /*0054*/ 	.byte	0x03, 0x5f
        /*0056*/ 	.short	0x0101


	//----- nvinfo : EIATTR_VRC_CTA_INIT_COUNT
	.align		4
        /*0058*/ 	.byte	0x02, 0x4a
	.zero		1
	.zero		1


	//----- nvinfo : EIATTR_EXIT_INSTR_OFFSETS
	.align		4
        /*005c*/ 	.byte	0x04, 0x1c
        /*005e*/ 	.short	(.L_23 - .L_22)


	//   ....[0]....
.L_22:
        /*0060*/ 	.word	0x000018f0


	//----- nvinfo : EIATTR_CBANK_PARAM_SIZE
	.align		4
.L_23:
        /*0064*/ 	.byte	0x03, 0x19
        /*0066*/ 	.short	0x001c


	//----- nvinfo : EIATTR_PARAM_CBANK
	.align		4
        /*0068*/ 	.byte	0x04, 0x0a
        /*006a*/ 	.short	(.L_25 - .L_24)
	.align		4
.L_24:
        /*006c*/ 	.word	index@(.nv.constant0._Z14matrixMulTiledPfS_S_i)
        /*0070*/ 	.short	0x0380
        /*0072*/ 	.short	0x001c


	//----- nvinfo : EIATTR_SW_WAR
	.align		4
.L_25:
        /*0074*/ 	.byte	0x04, 0x36
        /*0076*/ 	.short	(.L_27 - .L_26)
.L_26:
        /*0078*/ 	.word	0x00000008
.L_27:


//--------------------- .nv.info._Z9matrixMulPfS_S_i --------------------------
	.section	.nv.info._Z9matrixMulPfS_S_i,"",@"SHT_CUDA_INFO"
	.sectionflags	@""
	.align	4


	//----- nvinfo : EIATTR_CUDA_API_VERSION
	.align		4
        /*0000*/ 	.byte	0x04, 0x37
        /*0002*/ 	.short	(.L_29 - .L_28)
.L_28:
        /*0004*/ 	.word	0x00000082


	//----- nvinfo : EIATTR_KPARAM_INFO
	.align		4
.L_29:
        /*0008*/ 	.byte	0x04, 0x17
        /*000a*/ 	.short	(.L_31 - .L_30)
.L_30:
        /*000c*/ 	.word	0x00000000
        /*0010*/ 	.short	0x0003
        /*0012*/ 	.short	0x0018
        /*0014*/ 	.byte	0x00, 0xf0, 0x11, 0x00


	//----- nvinfo : EIATTR_KPARAM_INFO
	.align		4
.L_31:
        /*0018*/ 	.byte	0x04, 0x17
        /*001a*/ 	.short	(.L_33 - .L_32)
.L_32:
        /*001c*/ 	.word	0x00000000
        /*0020*/ 	.short	0x0002
        /*0022*/ 	.short	0x0010
        /*0024*/ 	.byte	0x00, 0xf5, 0x21, 0x00


	//----- nvinfo : EIATTR_KPARAM_INFO
	.align		4
.L_33:
        /*0028*/ 	.byte	0x04, 0x17
        /*002a*/ 	.short	(.L_35 - .L_34)
.L_34:
        /*002c*/ 	.word	0x00000000
        /*0030*/ 	.short	0x0001
        /*0032*/ 	.short	0x0008
        /*0034*/ 	.byte	0x00, 0xf5, 0x21, 0x00


	//----- nvinfo : EIATTR_KPARAM_INFO
	.align		4
.L_35:
        /*0038*/ 	.byte	0x04, 0x17
        /*003a*/ 	.short	(.L_37 - .L_36)
.L_36:
        /*003c*/ 	.word	0x00000000
        /*0040*/ 	.short	0x0000
        /*0042*/ 	.short	0x0000
        /*0044*/ 	.byte	0x00, 0xf5, 0x21, 0x00


	//----- nvinfo : EIATTR_SPARSE_MMA_MASK
	.align		4
.L_37:
        /*0048*/ 	.byte	0x03, 0x50
        /*004a*/ 	.short	0x0000


	//----- nvinfo : EIATTR_MAXREG_COUNT
	.align		4
        /*004c*/ 	.byte	0x03, 0x1b
        /*004e*/ 	.short	0x00ff


	//----- nvinfo : EIATTR_MERCURY_ISA_VERSION
	.align		4
        /*0050*/ 	.byte	0x03, 0x5f
        /*0052*/ 	.short	0x0101


	//----- nvinfo : EIATTR_VRC_CTA_INIT_COUNT
	.align		4
        /*0054*/ 	.byte	0x02, 0x4a
	.zero		1
	.zero		1


	//----- nvinfo : EIATTR_EXIT_INSTR_OFFSETS
	.align		4
        /*0058*/ 	.byte	0x04, 0x1c
        /*005a*/ 	.short	(.L_39 - .L_38)


	//   ....[0]....
.L_38:
        /*005c*/ 	.word	0x000000c0


	//   ....[1]....
        /*0060*/ 	.word	0x00000b20


	//----- nvinfo : EIATTR_CBANK_PARAM_SIZE
	.align		4
.L_39:
        /*0064*/ 	.byte	0x03, 0x19
        /*0066*/ 	.short	0x001c


	//----- nvinfo : EIATTR_PARAM_CBANK
	.align		4
        /*0068*/ 	.byte	0x04, 0x0a
        /*006a*/ 	.short	(.L_41 - .L_40)
	.align		4
.L_40:
        /*006c*/ 	.word	index@(.nv.constant0._Z9matrixMulPfS_S_i)
        /*0070*/ 	.short	0x0380
        /*0072*/ 	.short	0x001c


	//----- nvinfo : EIATTR_SW_WAR
	.align		4
.L_41:
        /*0074*/ 	.byte	0x04, 0x36
        /*0076*/ 	.short	(.L_43 - .L_42)
.L_42:
        /*0078*/ 	.word	0x00000008
.L_43:


//--------------------- .nv.callgraph             --------------------------
	.section	.nv.callgraph,"",@"SHT_CUDA_CALLGRAPH"
	.align	4
	.sectionentsize	8
	.align		4
        /*0000*/ 	.word	0x00000000
	.align		4
        /*0004*/ 	.word	0xffffffff
	.align		4
        /*0008*/ 	.word	0x00000000
	.align		4
        /*000c*/ 	.word	0xfffffffe
	.align		4
        /*0010*/ 	.word	0x00000000
	.align		4
        /*0014*/ 	.word	0xfffffffd
	.align		4
        /*0018*/ 	.word	0x00000000
	.align		4
        /*001c*/ 	.word	0xfffffffc


//--------------------- .text._Z14matrixMulTiledPfS_S_i --------------------------
	.section	.text._Z14matrixMulTiledPfS_S_i,"ax",@progbits
	.align	128
        .global         _Z14matrixMulTiledPfS_S_i
        .type           _Z14matrixMulTiledPfS_S_i,@function
        .size           _Z14matrixMulTiledPfS_S_i,(.L_x_11 - _Z14matrixMulTiledPfS_S_i)
        .other          _Z14matrixMulTiledPfS_S_i,@"STO_CUDA_ENTRY STV_DEFAULT"
_Z14matrixMulTiledPfS_S_i:
.text._Z14matrixMulTiledPfS_S_i:
[----:B------:R-:W-:Y:S08]  /*0000*/  LDC R1, c[0x0][0x37c] ;  /* 0x0000df00ff017b82 */ /* 0x000ff00000000800 */
[----:B------:R-:W0:Y:S01]  /*0010*/  LDC R4, c[0x0][0x398] ;  /* 0x0000e600ff047b82 */ /* 0x000e220000000800 */
[----:B------:R-:W1:Y:S01]  /*0020*/  S2R R23, SR_CTAID.X ;  /* 0x0000000000177919 */ /* 0x000e620000002500 */
[----:B------:R-:W1:Y:S01]  /*0030*/  LDCU UR4, c[0x0][0x360] ;  /* 0x00006c00ff0477ac */ /* 0x000e620008000800 */
[----:B------:R-:W-:Y:S01]  /*0040*/  HFMA2 R33, -RZ, RZ, 0, 0 ;  /* 0x00000000ff217431 */ /* 0x000fe200000001ff */
[----:B------:R-:W1:Y:S01]  /*0050*/  S2R R2, SR_TID.X ;  /* 0x0000000000027919 */ /* 0x000e620000002100 */
[----:B------:R-:W2:Y:S01]  /*0060*/  LDCU UR5, c[0x0][0x364] ;  /* 0x00006c80ff0577ac */ /* 0x000ea20008000800 */
[----:B------:R-:W2:Y:S01]  /*0070*/  S2R R0, SR_CTAID.Y ;  /* 0x0000000000007919 */ /* 0x000ea20000002600 */
[----:B------:R-:W3:Y:S01]  /*0080*/  LDCU.64 UR8, c[0x0][0x358] ;  /* 0x00006b00ff0877ac */ /* 0x000ee20008000a00 */
[----:B------:R-:W2:Y:S01]  /*0090*/  S2R R3, SR_TID.Y ;  /* 0x0000000000037919 */ /* 0x000ea20000002200 */
[----:B0-----:R-:W-:-:S02]  /*00a0*/  ISETP.GE.AND P0, PT, R4, 0x10, PT ;  /* 0x000000100400780c */ /* 0x001fc40003f06270 */
[----:B------:R-:W-:-:S04]  /*00b0*/  SHF.R.S32.HI R5, RZ, 0x1f, R4 ;  /* 0x0000001fff057819 */ /* 0x000fc80000011404 */
[----:B------:R-:W-:Y:S01]  /*00c0*/  LEA.HI R5, R5, R4, RZ, 0x4 ;  /* 0x0000000405057211 */ /* 0x000fe200078f20ff */
[----:B-1----:R-:W-:Y:S02]  /*00d0*/  IMAD R23, R23, UR4, R2 ;  /* 0x0000000417177c24 */ /* 0x002fe4000f8e0202 */
[----:B--2---:R-:W-:-:S04]  /*00e0*/  IMAD R21, R0, UR5, R3 ;  /* 0x0000000500157c24 */ /* 0x004fc8000f8e0203 */
[----:B---3--:R-:W-:Y:S05]  /*00f0*/  @!P0 BRA `(.L_x_0) ;  /* 0x0000001400ec8947 */ /* 0x008fea0003800000 */
[----:B------:R-:W0:Y:S01]  /*0100*/  S2UR UR6, SR_CgaCtaId ;  /* 0x00000000000679c3 */ /* 0x000e220000008800 */
[----:B------:R-:W-:Y:S01]  /*0110*/  SHF.R.S32.HI R28, RZ, 0x4, R5 ;  /* 0x00000004ff1c7819 */ /* 0x000fe20000011405 */
[----:B------:R-:W-:Y:S01]  /*0120*/  UMOV UR4, 0x400 ;  /* 0x0000040000047882 */ /* 0x000fe20000000000 */
[----:B------:R-:W-:Y:S01]  /*0130*/  IMAD R7, R21, R4, R2 ;  /* 0x0000000415077224 */ /* 0x000fe200078e0202 */
[----:B------:R-:W-:Y:S02]  /*0140*/  MOV R33, RZ ;  /* 0x000000ff00217202 */ /* 0x000fe40000000f00 */
[----:B------:R-:W-:-:S04]  /*0150*/  IADD3 R0, PT, PT, R28, -0x1, RZ ;  /* 0xffffffff1c007810 */ /* 0x000fc80007ffe0ff */
[----:B------:R-:W-:Y:S02]  /*0160*/  ISETP.GE.U32.AND P0, PT, R0, 0x3, PT ;  /* 0x000000030000780c */ /* 0x000fe40003f06070 */
[----:B------:R-:W-:Y:S01]  /*0170*/  MOV R0, RZ ;  /* 0x000000ff00007202 */ /* 0x000fe20000000f00 */
[----:B0-----:R-:W-:-:S06]  /*0180*/  ULEA UR5, UR6, UR4, 0x18 ;  /* 0x0000000406057291 */ /* 0x001fcc000f8ec0ff */
[----:B------:R-:W-:-:S04]  /*0190*/  LEA R5, R3, UR5, 0x6 ;  /* 0x0000000503057c11 */ /* 0x000fc8000f8e30ff */
[----:B------:R-:W-:Y:S05]  /*01a0*/  @!P0 BRA `(.L_x_1) ;  /* 0x0000000c00348947 */ /* 0x000fea0003800000 */
[----:B------:R-:W-:Y:S01]  /*01b0*/  UIADD3 UR5, UPT, UPT, UR4, 0x400, URZ ;  /* 0x0000040004057890 */ /* 0x000fe2000fffe0ff */
[C---:B------:R-:W-:Y:S01]  /*01c0*/  IADD3 R31, PT, PT, R3.reuse, 0x30, RZ ;  /* 0x00000030031f7810 */ /* 0x040fe20007ffe0ff */
[CCC-:B------:R-:W-:Y:S01]  /*01d0*/  IMAD R25, R3.reuse, R4.reuse, R23.reuse ;  /* 0x0000000403197224 */ /* 0x1c0fe200078e0217 */
[C---:B------:R-:W-:Y:S01]  /*01e0*/  IADD3 R29, PT, PT, R3.reuse, 0x20, RZ ;  /* 0x00000020031d7810 */ /* 0x040fe20007ffe0ff */
[----:B------:R-:W-:Y:S01]  /*01f0*/  ULEA UR5, UR6, UR5, 0x18 ;  /* 0x0000000506057291 */ /* 0x000fe2000f8ec0ff */
[----:B------:R-:W-:Y:S01]  /*0200*/  IADD3 R27, PT, PT, R3, 0x10, RZ ;  /* 0x00000010031b7810 */ /* 0x000fe20007ffe0ff */
[-CC-:B------:R-:W-:Y:S01]  /*0210*/  IMAD R31, R31, R4.reuse, R23.reuse ;  /* 0x000000041f1f7224 */ /* 0x180fe200078e0217 */
[----:B------:R-:W-:Y:S01]  /*0220*/  LOP3.LUT R0, R28, 0x7fffffc, RZ, 0xc0, !PT ;  /* 0x07fffffc1c007812 */ /* 0x000fe200078ec0ff */
[-CC-:B------:R-:W-:Y:S01]  /*0230*/  IMAD R29, R29, R4.reuse, R23.reuse ;  /* 0x000000041d1d7224 */ /* 0x180fe200078e0217 */
[----:B------:R-:W-:Y:S01]  /*0240*/  IADD3 R24, PT, PT, R7, 0x20, RZ ;  /* 0x0000002007187810 */ /* 0x000fe20007ffe0ff */
[----:B------:R-:W-:Y:S01]  /*0250*/  IMAD R27, R27, R4, R23 ;  /* 0x000000041b1b7224 */ /* 0x000fe200078e0217 */
[----:B------:R-:W-:-:S02]  /*0260*/  LEA R20, R2, UR5, 0x2 ;  /* 0x0000000502147c11 */ /* 0x000fc4000f8e10ff */
[----:B------:R-:W-:Y:S02]  /*0270*/  MOV R33, RZ ;  /* 0x000000ff00217202 */ /* 0x000fe40000000f00 */
[----:B------:R-:W-:Y:S02]  /*0280*/  LEA R22, R2, R5, 0x2 ;  /* 0x0000000502167211 */ /* 0x000fe400078e10ff */
[----:B------:R-:W-:Y:S02]  /*0290*/  IADD3 R26, PT, PT, -R0, RZ, RZ ;  /* 0x000000ff001a7210 */ /* 0x000fe40007ffe1ff */
[----:B------:R-:W-:-:S07]  /*02a0*/  LEA R6, R3, R20, 0x6 ;  /* 0x0000001403067211 */ /* 0x000fce00078e30ff */
.L_x_2:
[----:B------:R-:W0:Y:S01]  /*02b0*/  LDC.64 R18, c[0x0][0x380] ;  /* 0x0000e000ff127b82 */ /* 0x000e220000000a00 */
[----:B------:R-:W-:-:S07]  /*02c0*/  IADD3 R11, PT, PT, R24, -0x20, RZ ;  /* 0xffffffe0180b7810 */ /* 0x000fce0007ffe0ff */
[----:B------:R-:W1:Y:S01]  /*02d0*/  LDC.64 R16, c[0x0][0x388] ;  /* 0x0000e200ff107b82 */ /* 0x000e620000000a00 */
[----:B0-----:R-:W-:-:S06]  /*02e0*/  IMAD.WIDE.U32 R10, R11, 0x4, R18 ;  /* 0x000000040b0a7825 */ /* 0x001fcc00078e0012 */
[----:B------:R-:W2:Y:S01]  /*02f0*/  LDG.E R11, desc[UR8][R10.64] ;  /* 0x000000080a0b7981 */ /* 0x000ea2000c1e1900 */
[----:B-1----:R-:W-:-:S05]  /*0300*/  IMAD.WIDE.U32 R8, R25, 0x4, R16 ;  /* 0x0000000419087825 */ /* 0x002fca00078e0010 */
[----:B------:R-:W3:Y:S04]  /*0310*/  LDG.E R37, desc[UR8][R8.64] ;  /* 0x0000000808257981 */ /* 0x000ee8000c1e1900 */
[----:B--2---:R-:W-:Y:S04]  /*0320*/  STS [R22], R11 ;  /* 0x0000000b16007388 */ /* 0x004fe80000000800 */
[----:B---3--:R-:W-:Y:S01]  /*0330*/  STS [R6], R37 ;  /* 0x0000002506007388 */ /* 0x008fe20000000800 */
[----:B------:R-:W-:Y:S06]  /*0340*/  BAR.SYNC.DEFER_BLOCKING 0x0 ;  /* 0x0000000000007b1d */ /* 0x000fec0000010000 */
[----:B------:R-:W-:Y:S04]  /*0350*/  LDS R30, [R20] ;  /* 0x00000000141e7984 */ /* 0x000fe80000000800 */
[----:B------:R-:W0:Y:S04]  /*0360*/  LDS.128 R12, [R5] ;  /* 0x00000000050c7984 */ /* 0x000e280000000c00 */
[----:B------:R-:W1:Y:S04]  /*0370*/  LDS R32, [R20+0x40] ;  /* 0x0000400014207984 */ /* 0x000e680000000800 */
[----:B------:R-:W2:Y:S04]  /*0380*/  LDS R35, [R20+0x80] ;  /* 0x0000800014237984 */ /* 0x000ea80000000800 */
[----:B------:R-:W-:Y:S04]  /*0390*/  LDS.128 R8, [R5+0x10] ;  /* 0x0000100005087984 */ /* 0x000fe80000000c00 */
[----:B------:R-:W-:Y:S01]  /*03a0*/  LDS R37, [R20+0x380] ;  /* 0x0003800014257984 */ /* 0x000fe20000000800 */
[----:B0-----:R-:W-:-:S03]  /*03b0*/  FFMA R30, R12, R30, R33 ;  /* 0x0000001e0c1e7223 */ /* 0x001fc60000000021 */
[----:B------:R-:W0:Y:S01]  /*03c0*/  LDS R12, [R20+0xc0] ;  /* 0x0000c000140c7984 */ /* 0x000e220000000800 */
[----:B-1----:R-:W-:-:S03]  /*03d0*/  FFMA R32, R32, R13, R30 ;  /* 0x0000000d20207223 */ /* 0x002fc6000000001e */
[----:B------:R-:W1:Y:S04]  /*03e0*/  LDS R13, [R20+0x100] ;  /* 0x00010000140d7984 */ /* 0x000e680000000800 */
[----:B------:R-:W3:Y:S04]  /*03f0*/  LDS R30, [R20+0x140] ;  /* 0x00014000141e7984 */ /* 0x000ee80000000800 */
[----:B------:R-:W4:Y:S01]  /*0400*/  LDS R33, [R20+0x180] ;  /* 0x0001800014217984 */ /* 0x000f220000000800 */
[----:B--2---:R-:W-:-:S04]  /*0410*/  FFMA R35, R35, R14, R32 ;  /* 0x0000000e23237223 */ /* 0x004fc80000000020 */
[----:B0-----:R-:W-:Y:S02]  /*0420*/  FFMA R15, R12, R15, R35 ;  /* 0x0000000f0c0f7223 */ /* 0x001fe40000000023 */
[----:B------:R-:W-:Y:S02]  /*0430*/  LDS R35, [R20+0x240] ;  /* 0x0002400014237984 */ /* 0x000fe40000000800 */
[----:B-1----:R-:W-:Y:S02]  /*0440*/  FFMA R13, R8, R13, R15 ;  /* 0x0000000d080d7223 */ /* 0x002fe4000000000f */
[----:B------:R-:W0:Y:S02]  /*0450*/  LDS R8, [R20+0x1c0] ;  /* 0x0001c00014087984 */ /* 0x000e240000000800 */
[----:B---3--:R-:W-:Y:S02]  /*0460*/  FFMA R30, R30, R9, R13 ;  /* 0x000000091e1e7223 */ /* 0x008fe4000000000d */
[----:B------:R-:W-:Y:S04]  /*0470*/  LDS R9, [R20+0x200] ;  /* 0x0002000014097984 */ /* 0x000fe80000000800 */
[----:B------:R-:W1:Y:S01]  /*0480*/  LDS.128 R12, [R5+0x20] ;  /* 0x00002000050c7984 */ /* 0x000e620000000c00 */
[----:B----4-:R-:W-:-:S03]  /*0490*/  FFMA R33, R33, R10, R30 ;  /* 0x0000000a21217223 */ /* 0x010fc6000000001e */
[----:B------:R-:W2:Y:S04]  /*04a0*/  LDS R30, [R20+0x280] ;  /* 0x00028000141e7984 */ /* 0x000ea80000000800 */
[----:B------:R-:W3:Y:S01]  /*04b0*/  LDS R10, [R20+0x2c0] ;  /* 0x0002c000140a7984 */ /* 0x000ee20000000800 */
[----:B0-----:R-:W-:-:S03]  /*04c0*/  FFMA R11, R8, R11, R33 ;  /* 0x0000000b080b7223 */ /* 0x001fc60000000021 */
[----:B------:R-:W-:Y:S01]  /*04d0*/  LDS R8, [R20+0x340] ;  /* 0x0003400014087984 */ /* 0x000fe20000000800 */
[----:B-1----:R-:W-:-:S03]  /*04e0*/  FFMA R12, R12, R9, R11 ;  /* 0x000000090c0c7223 */ /* 0x002fc6000000000b */
[----:B------:R-:W-:Y:S01]  /*04f0*/  LDS R9, [R20+0x300] ;  /* 0x0003000014097984 */ /* 0x000fe20000000800 */
[----:B------:R-:W-:-:S04]  /*0500*/  FFMA R13, R35, R13, R12 ;  /* 0x0000000d230d7223 */ /* 0x000fc8000000000c */
[----:B--2---:R-:W-:Y:S02]  /*0510*/  FFMA R13, R30, R14, R13 ;  /* 0x0000000e1e0d7223 */ /* 0x004fe4000000000d */
[----:B------:R-:W-:Y:S02]  /*0520*/  LDS R30, [R20+0x3c0] ;  /* 0x0003c000141e7984 */ /* 0x000fe40000000800 */
[----:B---3--:R-:W-:Y:S02]  /*0530*/  FFMA R11, R10, R15, R13 ;  /* 0x0000000f0a0b7223 */ /* 0x008fe4000000000d */
[----:B------:R-:W0:Y:S01]  /*0540*/  LDS.128 R12, [R5+0x30] ;  /* 0x00003000050c7984 */ /* 0x000e220000000c00 */
[----:B------:R-:W-:Y:S01]  /*0550*/  IADD3 R33, PT, PT, R24, -0x10, RZ ;  /* 0xfffffff018217810 */ /* 0x000fe20007ffe0ff */
[----:B------:R-:W-:Y:S01]  /*0560*/  IMAD.WIDE.U32 R34, R27, 0x4, R16 ;  /* 0x000000041b227825 */ /* 0x000fe200078e0010 */
[----:B------:R-:W-:Y:S03]  /*0570*/  BAR.SYNC.DEFER_BLOCKING 0x0 ;  /* 0x0000000000007b1d */ /* 0x000fe60000010000 */
[----:B------:R-:W-:-:S06]  /*0580*/  IMAD.WIDE.U32 R32, R33, 0x4, R18 ;  /* 0x0000000421207825 */ /* 0x000fcc00078e0012 */
[----:B------:R-:W2:Y:S04]  /*0590*/  LDG.E R32, desc[UR8][R32.64] ;  /* 0x0000000820207981 */ /* 0x000ea8000c1e1900 */
[----:B------:R-:W3:Y:S01]  /*05a0*/  LDG.E R35, desc[UR8][R34.64] ;  /* 0x0000000822237981 */ /* 0x000ee2000c1e1900 */
[----:B0-----:R-:W-:-:S04]  /*05b0*/  FFMA R9, R12, R9, R11 ;  /* 0x000000090c097223 */ /* 0x001fc8000000000b */
[----:B------:R-:W-:-:S04]  /*05c0*/  FFMA R13, R8, R13, R9 ;  /* 0x0000000d080d7223 */ /* 0x000fc80000000009 */
[----:B------:R-:W-:-:S04]  /*05d0*/  FFMA R13, R37, R14, R13 ;  /* 0x0000000e250d7223 */ /* 0x000fc8000000000d */
[----:B------:R-:W-:Y:S01]  /*05e0*/  FFMA R13, R30, R15, R13 ;  /* 0x0000000f1e0d7223 */ /* 0x000fe2000000000d */
[----:B--2---:R-:W-:Y:S04]  /*05f0*/  STS [R22], R32 ;  /* 0x0000002016007388 */ /* 0x004fe80000000800 */
[----:B---3--:R-:W-:Y:S01]  /*0600*/  STS [R6], R35 ;  /* 0x0000002306007388 */ /* 0x008fe20000000800 */
[----:B------:R-:W-:Y:S06]  /*0610*/  BAR.SYNC.DEFER_BLOCKING 0x0 ;  /* 0x0000000000007b1d */ /* 0x000fec0000010000 */
[----:B------:R-:W-:Y:S04]  /*0620*/  LDS R12, [R20] ;  /* 0x00000000140c7984 */ /* 0x000fe80000000800 */
[----:B------:R-:W0:Y:S04]  /*0630*/  LDS.128 R8, [R5] ;  /* 0x0000000005087984 */ /* 0x000e280000000c00 */
[----:B------:R-:W1:Y:S04]  /*0640*/  LDS R36, [R20+0x40] ;  /* 0x0000400014247984 */ /* 0x000e680000000800 */
[----:B------:R-:W2:Y:S04]  /*0650*/  LDS R33, [R20+0x80] ;  /* 0x0000800014217984 */ /* 0x000ea80000000800 */
[----:B------:R-:W-:Y:S04]  /*0660*/  LDS R30, [R20+0x140] ;  /* 0x00014000141e7984 */ /* 0x000fe80000000800 */
[----:B------:R-:W-:Y:S04]  /*0670*/  LDS R35, [R20+0x180] ;  /* 0x0001800014237984 */ /* 0x000fe80000000800 */
[----:B------:R-:W-:Y:S01]  /*0680*/  LDS R37, [R20+0x380] ;  /* 0x0003800014257984 */ /* 0x000fe20000000800 */
[----:B0-----:R-:W-:-:S03]  /*0690*/  FFMA R13, R8, R12, R13 ;  /* 0x0000000c080d7223 */ /* 0x001fc6000000000d */
[----:B------:R-:W0:Y:S01]  /*06a0*/  LDS R8, [R20+0xc0] ;  /* 0x0000c00014087984 */ /* 0x000e220000000800 */
[----:B-1----:R-:W-:-:S03]  /*06b0*/  FFMA R36, R36, R9, R13 ;  /* 0x0000000924247223 */ /* 0x002fc6000000000d */
[----:B------:R-:W-:Y:S04]  /*06c0*/  LDS R9, [R20+0x100] ;  /* 0x0001000014097984 */ /* 0x000fe80000000800 */
[----:B------:R-:W1:Y:S01]  /*06d0*/  LDS.128 R12, [R5+0x10] ;  /* 0x00001000050c7984 */ /* 0x000e620000000c00 */
[----:B--2---:R-:W-:-:S04]  /*06e0*/  FFMA R33, R33, R10, R36 ;  /* 0x0000000a21217223 */ /* 0x004fc80000000024 */
[----:B0-----:R-:W-:Y:S02]  /*06f0*/  FFMA R11, R8, R11, R33 ;  /* 0x0000000b080b7223 */ /* 0x001fe40000000021 */
[----:B------:R-:W-:Y:S02]  /*0700*/  LDS R33, [R20+0x240] ;  /* 0x0002400014217984 */ /* 0x000fe40000000800 */
[----:B-1----:R-:W-:Y:S02]  /*0710*/  FFMA R9, R12, R9, R11 ;  /* 0x000000090c097223 */ /* 0x002fe4000000000b */
[----:B------:R-:W0:Y:S02]  /*0720*/  LDS R12, [R20+0x1c0] ;  /* 0x0001c000140c7984 */ /* 0x000e240000000800 */
[----:B------:R-:W-:Y:S02]  /*0730*/  FFMA R30, R30, R13, R9 ;  /* 0x0000000d1e1e7223 */ /* 0x000fe40000000009 */
[----:B------:R-:W-:Y:S04]  /*0740*/  LDS R13, [R20+0x200] ;  /* 0x00020000140d7984 */ /* 0x000fe80000000800 */
[----:B------:R-:W1:Y:S01]  /*0750*/  LDS.128 R8, [R5+0x20] ;  /* 0x0000200005087984 */ /* 0x000e620000000c00 */
[----:B------:R-:W-:-:S03]  /*0760*/  FFMA R35, R35, R14, R30 ;  /* 0x0000000e23237223 */ /* 0x000fc6000000001e */
[----:B------:R-:W2:Y:S04]  /*0770*/  LDS R30, [R20+0x280] ;  /* 0x00028000141e7984 */ /* 0x000ea80000000800 */
[----:B------:R-:W3:Y:S01]  /*0780*/  LDS R14, [R20+0x2c0] ;  /* 0x0002c000140e7984 */ /* 0x000ee20000000800 */
[----:B0-----:R-:W-:-:S04]  /*0790*/  FFMA R15, R12, R15, R35 ;  /* 0x0000000f0c0f7223 */ /* 0x001fc80000000023 */
[----:B-1----:R-:W-:-:S04]  /*07a0*/  FFMA R8, R8, R13, R15 ;  /* 0x0000000d08087223 */ /* 0x002fc8000000000f */
[----:B------:R-:W-:Y:S02]  /*07b0*/  FFMA R9, R33, R9, R8 ;  /* 0x0000000921097223 */ /* 0x000fe40000000008 */
[----:B------:R-:W-:Y:S02]  /*07c0*/  LDS R8, [R20+0x340] ;  /* 0x0003400014087984 */ /* 0x000fe40000000800 */
[----:B--2---:R-:W-:Y:S02]  /*07d0*/  FFMA R13, R30, R10, R9 ;  /* 0x0000000a1e0d7223 */ /* 0x004fe40000000009 */
[----:B------:R-:W-:Y:S02]  /*07e0*/  LDS R9, [R20+0x300] ;  /* 0x0003000014097984 */ /* 0x000fe40000000800 */
[----:B---3--:R-:W-:Y:S02]  /*07f0*/  FFMA R11, R14, R11, R13 ;  /* 0x0000000b0e0b7223 */ /* 0x008fe4000000000d */
[----:B------:R-:W-:Y:S04]  /*0800*/  LDS R30, [R20+0x3c0] ;  /* 0x0003c000141e7984 */ /* 0x000fe80000000800 */
[----:B------:R-:W0:Y:S01]  /*0810*/  LDS.128 R12, [R5+0x30] ;  /* 0x00003000050c7984 */ /* 0x000e220000000c00 */
[----:B------:R-:W-:Y:S01]  /*0820*/  IMAD.WIDE.U32 R32, R24, 0x4, R18 ;  /* 0x0000000418207825 */ /* 0x000fe200078e0012 */
[----:B------:R-:W-:Y:S03]  /*0830*/  BAR.SYNC.DEFER_BLOCKING 0x0 ;  /* 0x0000000000007b1d */ /* 0x000fe60000010000 */
[----:B------:R-:W-:-:S03]  /*0840*/  IMAD.WIDE.U32 R34, R29, 0x4, R16 ;  /* 0x000000041d227825 */ /* 0x000fc600078e0010 */
[----:B------:R-:W2:Y:S04]  /*0850*/  LDG.E R32, desc[UR8][R32.64] ;  /* 0x0000000820207981 */ /* 0x000ea8000c1e1900 */
[----:B------:R-:W3:Y:S01]  /*0860*/  LDG.E R35, desc[UR8][R34.64] ;  /* 0x0000000822237981 */ /* 0x000ee2000c1e1900 */
[----:B0-----:R-:W-:-:S04]  /*0870*/  FFMA R9, R12, R9, R11 ;  /* 0x000000090c097223 */ /* 0x001fc8000000000b */
[----:B------:R-:W-:-:S04]  /*0880*/  FFMA R13, R8, R13, R9 ;  /* 0x0000000d080d7223 */ /* 0x000fc80000000009 */
[----:B------:R-:W-:-:S04]  /*0890*/  FFMA R13, R37, R14, R13 ;  /* 0x0000000e250d7223 */ /* 0x000fc8000000000d */
[----:B------:R-:W-:Y:S01]  /*08a0*/  FFMA R13, R30, R15, R13 ;  /* 0x0000000f1e0d7223 */ /* 0x000fe2000000000d */
[----:B------:R-:W-:Y:S01]  /*08b0*/  IMAD.WIDE.U32 R16, R31, 0x4, R16 ;  /* 0x000000041f107825 */ /* 0x000fe200078e0010 */
[----:B--2---:R-:W-:Y:S04]  /*08c0*/  STS [R22], R32 ;  /* 0x0000002016007388 */ /* 0x004fe80000000800 */
[----:B---3--:R-:W-:Y:S01]  /*08d0*/  STS [R6], R35 ;  /* 0x0000002306007388 */ /* 0x008fe20000000800 */
[----:B------:R-:W-:Y:S06]  /*08e0*/  BAR.SYNC.DEFER_BLOCKING 0x0 ;  /* 0x0000000000007b1d */ /* 0x000fec0000010000 */
[----:B------:R-:W-:Y:S04]  /*08f0*/  LDS R12, [R20] ;  /* 0x00000000140c7984 */ /* 0x000fe80000000800 */
[----:B------:R-:W0:Y:S04]  /*0900*/  LDS.128 R8, [R5] ;  /* 0x0000000005087984 */ /* 0x000e280000000c00 */
[----:B------:R-:W1:Y:S04]  /*0910*/  LDS R36, [R20+0x40] ;  /* 0x0000400014247984 */ /* 0x000e680000000800 */
[----:B------:R-:W2:Y:S04]  /*0920*/  LDS R33, [R20+0x80] ;  /* 0x0000800014217984 */ /* 0x000ea80000000800 */
[----:B------:R-:W3:Y:S04]  /*0930*/  LDS R37, [R20+0xc0] ;  /* 0x0000c00014257984 */ /* 0x000ee80000000800 */
[----:B------:R-:W-:Y:S04]  /*0940*/  LDS R34, [R20+0x200] ;  /* 0x0002000014227984 */ /* 0x000fe80000000800 */
[----:B------:R-:W-:Y:S04]  /*0950*/  LDS R30, [R20+0x240] ;  /* 0x00024000141e7984 */ /* 0x000fe80000000800 */
[----:B------:R-:W-:Y:S01]  /*0960*/  LDS R35, [R20+0x380] ;  /* 0x0003800014237984 */ /* 0x000fe20000000800 */
[----:B0-----:R-:W-:-:S03]  /*0970*/  FFMA R13, R8, R12, R13 ;  /* 0x0000000c080d7223 */ /* 0x001fc6000000000d */
[----:B------:R-:W-:Y:S01]  /*0980*/  LDS R8, [R20+0x140] ;  /* 0x0001400014087984 */ /* 0x000fe20000000800 */
[----:B-1----:R-:W-:-:S03]  /*0990*/  FFMA R36, R36, R9, R13 ;  /* 0x0000000924247223 */ /* 0x002fc6000000000d */
[----:B------:R-:W-:Y:S04]  /*09a0*/  LDS R9, [R20+0x100] ;  /* 0x0001000014097984 */ /* 0x000fe80000000800 */
[----:B------:R-:W0:Y:S01]  /*09b0*/  LDS.128 R12, [R5+0x10] ;  /* 0x00001000050c7984 */ /* 0x000e220000000c00 */
[----:B--2---:R-:W-:-:S03]  /*09c0*/  FFMA R10, R33, R10, R36 ;  /* 0x0000000a210a7223 */ /* 0x004fc60000000024 */
[----:B------:R-:W1:Y:S01]  /*09d0*/  LDS R33, [R20+0x180] ;  /* 0x0001800014217984 */ /* 0x000e620000000800 */
[----:B---3--:R-:W-:-:S03]  /*09e0*/  FFMA R11, R37, R11, R10 ;  /* 0x0000000b250b7223 */ /* 0x008fc6000000000a */
[----:B------:R-:W-:Y:S01]  /*09f0*/  LDS R37, [R20+0x300] ;  /* 0x0003000014257984 */ /* 0x000fe20000000800 */
[----:B0-----:R-:W-:-:S03]  /*0a00*/  FFMA R9, R12, R9, R11 ;  /* 0x000000090c097223 */ /* 0x001fc6000000000b */
[----:B------:R-:W0:Y:S01]  /*0a10*/  LDS R12, [R20+0x1c0] ;  /* 0x0001c000140c7984 */ /* 0x000e220000000800 */
[----:B------:R-:W-:-:S03]  /*0a20*/  FFMA R32, R8, R13, R9 ;  /* 0x0000000d08207223 */ /* 0x000fc60000000009 */
[----:B------:R-:W2:Y:S04]  /*0a30*/  LDS.128 R8, [R5+0x20] ;  /* 0x0000200005087984 */ /* 0x000ea80000000c00 */
[----:B------:R-:W3:Y:S01]  /*0a40*/  LDS R13, [R20+0x280] ;  /* 0x00028000140d7984 */ /* 0x000ee20000000800 */
[----:B-1----:R-:W-:-:S03]  /*0a50*/  FFMA R33, R33, R14, R32 ;  /* 0x0000000e21217223 */ /* 0x002fc60000000020 */
[----:B------:R-:W-:Y:S01]  /*0a60*/  LDS R32, [R20+0x340] ;  /* 0x0003400014207984 */ /* 0x000fe20000000800 */
[----:B0-----:R-:W-:-:S04]  /*0a70*/  FFMA R15, R12, R15, R33 ;  /* 0x0000000f0c0f7223 */ /* 0x001fc80000000021 */
[----:B--2---:R-:W-:Y:S01]  /*0a80*/  FFMA R33, R8, R34, R15 ;  /* 0x0000002208217223 */ /* 0x004fe2000000000f */
[----:B------:R-:W-:-:S03]  /*0a90*/  IADD3 R15, PT, PT, R24, 0x10, RZ ;  /* 0x00000010180f7810 */ /* 0x000fc60007ffe0ff */
[----:B------:R-:W-:Y:S02]  /*0aa0*/  FFMA R30, R30, R9, R33 ;  /* 0x000000091e1e7223 */ /* 0x000fe40000000021 */
[----:B------:R-:W-:Y:S01]  /*0ab0*/  IMAD.WIDE.U32 R18, R15, 0x4, R18 ;  /* 0x000000040f127825 */ /* 0x000fe200078e0012 */
[----:B------:R-:W0:Y:S03]  /*0ac0*/  LDS R9, [R20+0x2c0] ;  /* 0x0002c00014097984 */ /* 0x000e260000000800 */
[----:B---3--:R-:W-:Y:S02]  /*0ad0*/  FFMA R10, R13, R10, R30 ;  /* 0x0000000a0d0a7223 */ /* 0x008fe4000000001e */
[----:B------:R-:W-:Y:S04]  /*0ae0*/  LDS R30, [R20+0x3c0] ;  /* 0x0003c000141e7984 */ /* 0x000fe80000000800 */
[----:B------:R-:W1:Y:S01]  /*0af0*/  LDS.128 R12, [R5+0x30] ;  /* 0x00003000050c7984 */ /* 0x000e620000000c00 */
[----:B------:R-:W-:Y:S06]  /*0b00*/  BAR.SYNC.DEFER_BLOCKING 0x0 ;  /* 0x0000000000007b1d */ /* 0x000fec0000010000 */
[----:B------:R-:W2:Y:S04]  /*0b10*/  LDG.E R19, desc[UR8][R18.64] ;  /* 0x0000000812137981 */ /* 0x000ea8000c1e1900 */
[----:B------:R0:W3:Y:S02]  /*0b20*/  LDG.E R16, desc[UR8][R16.64] ;  /* 0x0000000810107981 */ /* 0x0000e4000c1e1900 */
[----:B0-----:R-:W-:-:S04]  /*0b30*/  FFMA R17, R9, R11, R10 ;  /* 0x0000000b09117223 */ /* 0x001fc8000000000a */
[----:B-1----:R-:W-:-:S04]  /*0b40*/  FFMA R37, R12, R37, R17 ;  /* 0x000000250c257223 */ /* 0x002fc80000000011 */
[----:B------:R-:W-:-:S04]  /*0b50*/  FFMA R32, R32, R13, R37 ;  /* 0x0000000d20207223 */ /* 0x000fc80000000025 */
[----:B------:R-:W-:-:S04]  /*0b60*/  FFMA R35, R35, R14, R32 ;  /* 0x0000000e23237223 */ /* 0x000fc80000000020 */
[----:B------:R-:W-:Y:S01]  /*0b70*/  FFMA R17, R30, R15, R35 ;  /* 0x0000000f1e117223 */ /* 0x000fe20000000023 */
[----:B------:R-:W-:-:S04]  /*0b80*/  IADD3 R26, PT, PT, R26, 0x4, RZ ;  /* 0x000000041a1a7810 */ /* 0x000fc80007ffe0ff */
[----:B------:R-:W-:Y:S02]  /*0b90*/  ISETP.NE.AND P0, PT, R26, RZ, PT ;  /* 0x000000ff1a00720c */ /* 0x000fe40003f05270 */
[----:B------:R-:W-:Y:S02]  /*0ba0*/  IADD3 R24, PT, PT, R24, 0x40, RZ ;  /* 0x0000004018187810 */ /* 0x000fe40007ffe0ff */
[C---:B------:R-:W-:Y:S02]  /*0bb0*/  LEA R31, R4.reuse, R31, 0x6 ;  /* 0x0000001f041f7211 */ /* 0x040fe400078e30ff */
[C---:B------:R-:W-:Y:S02]  /*0bc0*/  LEA R29, R4.reuse, R29, 0x6 ;  /* 0x0000001d041d7211 */ /* 0x040fe400078e30ff */
[C---:B------:R-:W-:Y:S02]  /*0bd0*/  LEA R27, R4.reuse, R27, 0x6 ;  /* 0x0000001b041b7211 */ /* 0x040fe400078e30ff */
[----:B------:R-:W-:Y:S01]  /*0be0*/  LEA R25, R4, R25, 0x6 ;  /* 0x0000001904197211 */ /* 0x000fe200078e30ff */
        /* <DEDUP_REMOVED lines=9> */
[----:B------:R-:W4:Y:S04]  /*0c80*/  LDS.128 R12, [R5+0x10] ;  /* 0x00001000050c7984 */ /* 0x000f280000000c00 */
[----:B------:R-:W5:Y:S04]  /*0c90*/  LDS R30, [R20+0x140] ;  /* 0x00014000141e7984 */ /* 0x000f680000000800 */
[----:B------:R-:W5:Y:S01]  /*0ca0*/  LDS R37, [R20+0x180] ;  /* 0x0001800014257984 */ /* 0x000f620000000800 */
[----:B0-----:R-:W-:-:S03]  /*0cb0*/  FFMA R17, R8, R33, R17 ;  /* 0x0000002108117223 */ /* 0x001fc60000000011 */
[----:B------:R-:W0:Y:S01]  /*0cc0*/  LDS R8, [R20+0x1c0] ;  /* 0x0001c00014087984 */ /* 0x000e220000000800 */
[----:B-1----:R-:W-:-:S03]  /*0cd0*/  FFMA R9, R34, R9, R17 ;  /* 0x0000000922097223 */ /* 0x002fc60000000011 */
[----:B------:R-:W-:Y:S04]  /*0ce0*/  LDS R33, [R20+0x200] ;  /* 0x0002000014217984 */ /* 0x000fe80000000800 */
[----:B------:R-:W1:Y:S01]  /*0cf0*/  LDS.128 R16, [R5+0x20] ;  /* 0x0000200005107984 */ /* 0x000e620000000c00 */
[----:B--2---:R-:W-:-:S04]  /*0d00*/  FFMA R9, R36, R10, R9 ;  /* 0x0000000a24097223 */ /* 0x004fc80000000009 */
[----:B---3--:R-:W-:-:S04]  /*0d10*/  FFMA R9, R32, R11, R9 ;  /* 0x0000000b20097223 */ /* 0x008fc80000000009 */
[----:B----4-:R-:W-:Y:S02]  /*0d20*/  FFMA R9, R12, R35, R9 ;  /* 0x000000230c097223 */ /* 0x010fe40000000009 */
[----:B------:R-:W2:Y:S02]  /*0d30*/  LDS R12, [R20+0x240] ;  /* 0x00024000140c7984 */ /* 0x000ea40000000800 */
[----:B-----5:R-:W-:Y:S02]  /*0d40*/  FFMA R30, R30, R13, R9 ;  /* 0x0000000d1e1e7223 */ /* 0x020fe40000000009 */
[----:B------:R-:W3:Y:S02]  /*0d50*/  LDS R13, [R20+0x280] ;  /* 0x00028000140d7984 */ /* 0x000ee40000000800 */
[----:B------:R-:W-:Y:S02]  /*0d60*/  FFMA R37, R37, R14, R30 ;  /* 0x0000000e25257223 */ /* 0x000fe4000000001e */
[----:B------:R-:W4:Y:S04]  /*0d70*/  LDS R14, [R20+0x2c0] ;  /* 0x0002c000140e7984 */ /* 0x000f280000000800 */
[----:B------:R-:W-:Y:S01]  /*0d80*/  LDS R30, [R20+0x340] ;  /* 0x00034000141e7984 */ /* 0x000fe20000000800 */
[----:B0-----:R-:W-:-:S03]  /*0d90*/  FFMA R37, R8, R15, R37 ;  /* 0x0000000f08257223 */ /* 0x001fc60000000025 */
[----:B------:R-:W-:Y:S04]  /*0da0*/  LDS R15, [R20+0x300] ;  /* 0x00030000140f7984 */ /* 0x000fe80000000800 */
[----:B------:R-:W0:Y:S01]  /*0db0*/  LDS.128 R8, [R5+0x30] ;  /* 0x0000300005087984 */ /* 0x000e220000000c00 */
[----:B-1----:R-:W-:-:S03]  /*0dc0*/  FFMA R37, R16, R33, R37 ;  /* 0x0000002110257223 */ /* 0x002fc60000000025 */
[----:B------:R-:W1:Y:S04]  /*0dd0*/  LDS R33, [R20+0x380] ;  /* 0x0003800014217984 */ /* 0x000e680000000800 */
[----:B------:R-:W5:Y:S01]  /*0de0*/  LDS R16, [R20+0x3c0] ;  /* 0x0003c00014107984 */ /* 0x000f620000000800 */
[----:B--2---:R-:W-:-:S04]  /*0df0*/  FFMA R12, R12, R17, R37 ;  /* 0x000000110c0c7223 */ /* 0x004fc80000000025 */
[----:B---3--:R-:W-:-:S04]  /*0e00*/  FFMA R13, R13, R18, R12 ;  /* 0x000000120d0d7223 */ /* 0x008fc8000000000c */
[----:B----4-:R-:W-:-:S04]  /*0e10*/  FFMA R13, R14, R19, R13 ;  /* 0x000000130e0d7223 */ /* 0x010fc8000000000d */
[----:B0-----:R-:W-:-:S04]  /*0e20*/  FFMA R13, R8, R15, R13 ;  /* 0x0000000f080d7223 */ /* 0x001fc8000000000d */
[----:B------:R-:W-:-:S04]  /*0e30*/  FFMA R30, R30, R9, R13 ;  /* 0x000000091e1e7223 */ /* 0x000fc8000000000d */
[----:B-1----:R-:W-:-:S04]  /*0e40*/  FFMA R33, R33, R10, R30 ;  /* 0x0000000a21217223 */ /* 0x002fc8000000001e */
[----:B-----5:R-:W-:Y:S01]  /*0e50*/  FFMA R33, R16, R11, R33 ;  /* 0x0000000b10217223 */ /* 0x020fe20000000021 */
[----:B------:R-:W-:Y:S06]  /*0e60*/  BAR.SYNC.DEFER_BLOCKING 0x0 ;  /* 0x0000000000007b1d */ /* 0x000fec0000010000 */
[----:B------:R-:W-:Y:S05]  /*0e70*/  @P0 BRA `(.L_x_2) ;  /* 0xfffffff4000c0947 */ /* 0x000fea000383ffff */
.L_x_1:
[----:B------:R-:W-:-:S13]  /*0e80*/  LOP3.LUT P0, R6, R28, 0x3, RZ, 0xc0, !PT ;  /* 0x000000031c067812 */ /* 0x000fda000780c0ff */
[----:B------:R-:W-:Y:S05]  /*0e90*/  @!P0 BRA `(.L_x_0) ;  /* 0x0000000800848947 */ /* 0x000fea0003800000 */
[----:B------:R-:W-:Y:S02]  /*0ea0*/  ISETP.NE.AND P0, PT, R6, 0x1, PT ;  /* 0x000000010600780c */ /* 0x000fe40003f05270 */
[----:B------:R-:W-:-:S04]  /*0eb0*/  LOP3.LUT R28, R28, 0x1, RZ, 0xc0, !PT ;  /* 0x000000011c1c7812 */ /* 0x000fc800078ec0ff */
[----:B------:R-:W-:-:S07]  /*0ec0*/  ISETP.NE.U32.AND P1, PT, R28, 0x1, PT ;  /* 0x000000011c00780c */ /* 0x000fce0003f25070 */
[----:B------:R-:W-:Y:S06]  /*0ed0*/  @!P0 BRA `(.L_x_3) ;  /* 0x0000000400988947 */ /* 0x000fec0003800000 */
[----:B------:R-:W0:Y:S01]  /*0ee0*/  LDC.64 R16, c[0x0][0x380] ;  /* 0x0000e000ff107b82 */ /* 0x000e220000000a00 */
[C---:B------:R-:W-:Y:S02]  /*0ef0*/  LEA R18, R0.reuse, R3, 0x4 ;  /* 0x0000000300127211 */ /* 0x040fe400078e20ff */
[----:B------:R-:W-:-:S03]  /*0f00*/  LEA R19, R0, R7, 0x4 ;  /* 0x0000000700137211 */ /* 0x000fc600078e20ff */
[----:B------:R-:W-:Y:S02]  /*0f10*/  IMAD R13, R18, R4, R23 ;  /* 0x00000004120d7224 */ /* 0x000fe400078e0217 */
[----:B------:R-:W1:Y:S01]  /*0f20*/  LDC.64 R26, c[0x0][0x388] ;  /* 0x0000e200ff1a7b82 */ /* 0x000e620000000a00 */
[----:B0-----:R-:W-:-:S05]  /*0f30*/  IMAD.WIDE.U32 R8, R19, 0x4, R16 ;  /* 0x0000000413087825 */ /* 0x001fca00078e0010 */
[----:B------:R-:W2:Y:S01]  /*0f40*/  LDG.E R25, desc[UR8][R8.64] ;  /* 0x0000000808197981 */ /* 0x000ea2000c1e1900 */
[----:B-1----:R-:W-:-:S05]  /*0f50*/  IMAD.WIDE.U32 R12, R13, 0x4, R26 ;  /* 0x000000040d0c7825 */ /* 0x002fca00078e001a */
[----:B------:R-:W3:Y:S01]  /*0f60*/  LDG.E R31, desc[UR8][R12.64] ;  /* 0x000000080c1f7981 */ /* 0x000ee2000c1e1900 */
[----:B------:R-:W-:-:S04]  /*0f70*/  UIADD3 UR5, UPT, UPT, UR4, 0x400, URZ ;  /* 0x0000040004057890 */ /* 0x000fc8000fffe0ff */
[----:B------:R-:W-:Y:S01]  /*0f80*/  ULEA UR5, UR6, UR5, 0x18 ;  /* 0x0000000506057291 */ /* 0x000fe2000f8ec0ff */
[----:B------:R-:W-:-:S05]  /*0f90*/  LEA R32, R2, R5, 0x2 ;  /* 0x0000000502207211 */ /* 0x000fca00078e10ff */
[----:B------:R-:W-:-:S04]  /*0fa0*/  LEA R6, R2, UR5, 0x2 ;  /* 0x0000000502067c11 */ /* 0x000fc8000f8e10ff */
[----:B------:R-:W-:Y:S02]  /*0fb0*/  LEA R30, R3, R6, 0x6 ;  /* 0x00000006031e7211 */ /* 0x000fe400078e30ff */
[----:B------:R-:W-:Y:S01]  /*0fc0*/  IADD3 R18, PT, PT, R18, 0x10, RZ ;  /* 0x0000001012127810 */ /* 0x000fe20007ffe0ff */
        /* <DEDUP_REMOVED lines=11> */
[----:B------:R-:W5:Y:S04]  /*1080*/  LDS R25, [R6+0x180] ;  /* 0x0001800006197984 */ /* 0x000f680000000800 */
[----:B------:R-:W5:Y:S04]  /*1090*/  LDS R20, [R6+0x1c0] ;  /* 0x0001c00006147984 */ /* 0x000f680000000800 */
[----:B------:R-:W-:Y:S01]  /*10a0*/  LDS R36, [R6+0x200] ;  /* 0x0002000006247984 */ /* 0x000fe20000000800 */
[----:B0-----:R-:W-:-:S03]  /*10b0*/  FFMA R8, R8, R24, R33 ;  /* 0x0000001808087223 */ /* 0x001fc60000000021 */
[----:B------:R-:W-:Y:S01]  /*10c0*/  LDS R34, [R6+0x2c0] ;  /* 0x0002c00006227984 */ /* 0x000fe20000000800 */
[----:B-1----:R-:W-:-:S03]  /*10d0*/  FFMA R9, R35, R9, R8 ;  /* 0x0000000923097223 */ /* 0x002fc60000000008 */
[----:B------:R-:W-:Y:S01]  /*10e0*/  LDS R31, [R6+0x300] ;  /* 0x00030000061f7984 */ /* 0x000fe20000000800 */
[----:B--2---:R-:W-:-:S03]  /*10f0*/  FFMA R10, R28, R10, R9 ;  /* 0x0000000a1c0a7223 */ /* 0x004fc60000000009 */
[----:B------:R-:W-:Y:S01]  /*1100*/  LDS R35, [R6+0x280] ;  /* 0x0002800006237984 */ /* 0x000fe20000000800 */
[----:B---3--:R-:W-:Y:S01]  /*1110*/  FFMA R11, R37, R11, R10 ;  /* 0x0000000b250b7223 */ /* 0x008fe2000000000a */
[----:B------:R-:W-:Y:S02]  /*1120*/  IMAD R9, R18, R4, R23 ;  /* 0x0000000412097224 */ /* 0x000fe400078e0217 */
[----:B------:R-:W-:Y:S04]  /*1130*/  LDS R28, [R6+0x240] ;  /* 0x00024000061c7984 */ /* 0x000fe80000000800 */
[----:B------:R-:W-:Y:S01]  /*1140*/  LDS R33, [R6+0x380] ;  /* 0x0003800006217984 */ /* 0x000fe20000000800 */
[----:B----4-:R-:W-:-:S03]  /*1150*/  FFMA R11, R12, R29, R11 ;  /* 0x0000001d0c0b7223 */ /* 0x010fc6000000000b */
[----:B------:R-:W-:Y:S01]  /*1160*/  LDS R24, [R6+0x3c0] ;  /* 0x0003c00006187984 */ /* 0x000fe20000000800 */
[----:B-----5:R-:W-:Y:S01]  /*1170*/  FFMA R22, R22, R13, R11 ;  /* 0x0000000d16167223 */ /* 0x020fe2000000000b */
[----:B------:R-:W-:Y:S01]  /*1180*/  IADD3 R13, PT, PT, R19, 0x10, RZ ;  /* 0x00000010130d7810 */ /* 0x000fe20007ffe0ff */
[----:B------:R-:W-:-:S04]  /*1190*/  IMAD.WIDE.U32 R26, R9, 0x4, R26 ;  /* 0x00000004091a7825 */ /* 0x000fc800078e001a */
[----:B------:R-:W-:Y:S01]  /*11a0*/  FFMA R25, R25, R14, R22 ;  /* 0x0000000e19197223 */ /* 0x000fe20000000016 */
[----:B------:R-:W0:Y:S01]  /*11b0*/  LDS.128 R8, [R5+0x20] ;  /* 0x0000200005087984 */ /* 0x000e220000000c00 */
[----:B------:R-:W-:-:S03]  /*11c0*/  IMAD.WIDE.U32 R12, R13, 0x4, R16 ;  /* 0x000000040d0c7825 */ /* 0x000fc600078e0010 */
[----:B------:R-:W-:Y:S04]  /*11d0*/  LDS R22, [R6+0x340] ;  /* 0x0003400006167984 */ /* 0x000fe80000000800 */
[----:B------:R-:W1:Y:S01]  /*11e0*/  LDS.128 R16, [R5+0x30] ;  /* 0x0000300005107984 */ /* 0x000e620000000c00 */
[----:B------:R-:W-:Y:S06]  /*11f0*/  BAR.SYNC.DEFER_BLOCKING 0x0 ;  /* 0x0000000000007b1d */ /* 0x000fec0000010000 */
[----:B------:R-:W2:Y:S04]  /*1200*/  LDG.E R13, desc[UR8][R12.64] ;  /* 0x000000080c0d7981 */ /* 0x000ea8000c1e1900 */
[----:B------:R-:W3:Y:S01]  /*1210*/  LDG.E R27, desc[UR8][R26.64] ;  /* 0x000000081a1b7981 */ /* 0x000ee2000c1e1900 */
[----:B------:R-:W-:-:S04]  /*1220*/  FFMA R29, R20, R15, R25 ;  /* 0x0000000f141d7223 */ /* 0x000fc80000000019 */
[----:B0-----:R-:W-:-:S04]  /*1230*/  FFMA R37, R8, R36, R29 ;  /* 0x0000002408257223 */ /* 0x001fc8000000001d */
[----:B------:R-:W-:-:S04]  /*1240*/  FFMA R8, R28, R9, R37 ;  /* 0x000000091c087223 */ /* 0x000fc80000000025 */
[----:B------:R-:W-:-:S04]  /*1250*/  FFMA R35, R35, R10, R8 ;  /* 0x0000000a23237223 */ /* 0x000fc80000000008 */
[----:B------:R-:W-:-:S04]  /*1260*/  FFMA R35, R34, R11, R35 ;  /* 0x0000000b22237223 */ /* 0x000fc80000000023 */
[----:B-1----:R-:W-:-:S04]  /*1270*/  FFMA R31, R16, R31, R35 ;  /* 0x0000001f101f7223 */ /* 0x002fc80000000023 */
[----:B------:R-:W-:-:S04]  /*1280*/  FFMA R22, R22, R17, R31 ;  /* 0x0000001116167223 */ /* 0x000fc8000000001f */
[----:B------:R-:W-:-:S04]  /*1290*/  FFMA R33, R33, R18, R22 ;  /* 0x0000001221217223 */ /* 0x000fc80000000016 */
[----:B------:R-:W-:Y:S01]  /*12a0*/  FFMA R35, R24, R19, R33 ;  /* 0x0000001318237223 */ /* 0x000fe20000000021 */
        /* <DEDUP_REMOVED lines=14> */
[----:B------:R-:W-:Y:S04]  /*1390*/  LDS R33, [R6+0x200] ;  /* 0x0002000006217984 */ /* 0x000fe80000000800 */
[----:B------:R-:W5:Y:S01]  /*13a0*/  LDS.128 R16, [R5+0x20] ;  /* 0x0000200005107984 */ /* 0x000f620000000c00 */
[----:B0-----:R-:W-:-:S03]  /*13b0*/  FFMA R25, R12, R25, R35 ;  /* 0x000000190c197223 */ /* 0x001fc60000000023 */
[----:B------:R-:W0:Y:S01]  /*13c0*/  LDS R24, [R6+0x240] ;  /* 0x0002400006187984 */ /* 0x000e220000000800 */
[----:B-1----:R-:W-:-:S03]  /*13d0*/  FFMA R20, R20, R13, R25 ;  /* 0x0000000d14147223 */ /* 0x002fc60000000019 */
[----:B------:R-:W1:Y:S01]  /*13e0*/  LDS R25, [R6+0x280] ;  /* 0x0002800006197984 */ /* 0x000e620000000800 */
[----:B--2---:R-:W-:-:S03]  /*13f0*/  FFMA R29, R29, R14, R20 ;  /* 0x0000000e1d1d7223 */ /* 0x004fc60000000014 */
[----:B------:R-:W2:Y:S01]  /*1400*/  LDS R20, [R6+0x2c0] ;  /* 0x0002c00006147984 */ /* 0x000ea20000000800 */
[----:B---3--:R-:W-:-:S03]  /*1410*/  FFMA R35, R28, R15, R29 ;  /* 0x0000000f1c237223 */ /* 0x008fc6000000001d */
[----:B------:R-:W-:Y:S04]  /*1420*/  LDS R29, [R6+0x300] ;  /* 0x00030000061d7984 */ /* 0x000fe80000000800 */
[----:B------:R-:W3:Y:S01]  /*1430*/  LDS.128 R12, [R5+0x30] ;  /* 0x00003000050c7984 */ /* 0x000ee20000000c00 */
[----:B----4-:R-:W-:-:S03]  /*1440*/  FFMA R35, R8, R27, R35 ;  /* 0x0000001b08237223 */ /* 0x010fc60000000023 */
[----:B------:R-:W4:Y:S04]  /*1450*/  LDS R28, [R6+0x340] ;  /* 0x00034000061c7984 */ /* 0x000f280000000800 */
[----:B------:R-:W4:Y:S01]  /*1460*/  LDS R27, [R6+0x380] ;  /* 0x00038000061b7984 */ /* 0x000f220000000800 */
[----:B-----5:R-:W-:-:S03]  /*1470*/  FFMA R26, R26, R9, R35 ;  /* 0x000000091a1a7223 */ /* 0x020fc60000000023 */
[----:B------:R-:W5:Y:S01]  /*1480*/  LDS R8, [R6+0x3c0] ;  /* 0x0003c00006087984 */ /* 0x000f620000000800 */
[----:B------:R-:W-:-:S04]  /*1490*/  FFMA R31, R31, R10, R26 ;  /* 0x0000000a1f1f7223 */ /* 0x000fc8000000001a */
[----:B------:R-:W-:-:S04]  /*14a0*/  FFMA R11, R22, R11, R31 ;  /* 0x0000000b160b7223 */ /* 0x000fc8000000001f */
[----:B------:R-:W-:-:S04]  /*14b0*/  FFMA R11, R16, R33, R11 ;  /* 0x00000021100b7223 */ /* 0x000fc8000000000b */
[----:B0-----:R-:W-:-:S04]  /*14c0*/  FFMA R24, R24, R17, R11 ;  /* 0x0000001118187223 */ /* 0x001fc8000000000b */
[----:B-1----:R-:W-:-:S04]  /*14d0*/  FFMA R25, R25, R18, R24 ;  /* 0x0000001219197223 */ /* 0x002fc80000000018 */
[----:B--2---:R-:W-:-:S04]  /*14e0*/  FFMA R19, R20, R19, R25 ;  /* 0x0000001314137223 */ /* 0x004fc80000000019 */
[----:B---3--:R-:W-:-:S04]  /*14f0*/  FFMA R19, R12, R29, R19 ;  /* 0x0000001d0c137223 */ /* 0x008fc80000000013 */
[----:B----4-:R-:W-:-:S04]  /*1500*/  FFMA R28, R28, R13, R19 ;  /* 0x0000000d1c1c7223 */ /* 0x010fc80000000013 */
[----:B------:R-:W-:-:S04]  /*1510*/  FFMA R27, R27, R14, R28 ;  /* 0x0000000e1b1b7223 */ /* 0x000fc8000000001c */
[----:B-----5:R-:W-:Y:S01]  /*1520*/  FFMA R33, R8, R15, R27 ;  /* 0x0000000f08217223 */ /* 0x020fe2000000001b */
[----:B------:R-:W-:Y:S06]  /*1530*/  BAR.SYNC.DEFER_BLOCKING 0x0 ;  /* 0x0000000000007b1d */ /* 0x000fec0000010000 */
.L_x_3:
[----:B------:R-:W-:Y:S05]  /*1540*/  @P1 BRA `(.L_x_0) ;  /* 0x0000000000d81947 */ /* 0x000fea0003800000 */
[----:B------:R-:W0:Y:S01]  /*1550*/  LDC.64 R8, c[0x0][0x380] ;  /* 0x0000e000ff087b82 */ /* 0x000e220000000a00 */
[C---:B------:R-:W-:Y:S02]  /*1560*/  LEA R6, R0.reuse, R3, 0x4 ;  /* 0x0000000300067211 */ /* 0x040fe400078e20ff */
[----:B------:R-:W-:-:S03]  /*1570*/  LEA R7, R0, R7, 0x4 ;  /* 0x0000000700077211 */ /* 0x000fc600078e20ff */
[----:B------:R-:W-:Y:S02]  /*1580*/  IMAD R11, R6, R4, R23 ;  /* 0x00000004060b7224 */ /* 0x000fe400078e0217 */
[----:B------:R-:W1:Y:S01]  /*1590*/  LDC.64 R12, c[0x0][0x388] ;  /* 0x0000e200ff0c7b82 */ /* 0x000e620000000a00 */
[----:B0-----:R-:W-:-:S06]  /*15a0*/  IMAD.WIDE.U32 R6, R7, 0x4, R8 ;  /* 0x0000000407067825 */ /* 0x001fcc00078e0008 */
[----:B------:R-:W2:Y:S01]  /*15b0*/  LDG.E R6, desc[UR8][R6.64] ;  /* 0x0000000806067981 */ /* 0x000ea2000c1e1900 */
[----:B-1----:R-:W-:-:S06]  /*15c0*/  IMAD.WIDE.U32 R12, R11, 0x4, R12 ;  /* 0x000000040b0c7825 */ /* 0x002fcc00078e000c */
[----:B------:R-:W3:Y:S01]  /*15d0*/  LDG.E R12, desc[UR8][R12.64] ;  /* 0x000000080c0c7981 */ /* 0x000ee2000c1e1900 */
[----:B------:R-:W-:-:S04]  /*15e0*/  UIADD3 UR4, UPT, UPT, UR4, 0x400, URZ ;  /* 0x0000040004047890 */ /* 0x000fc8000fffe0ff */
[----:B------:R-:W-:Y:S01]  /*15f0*/  ULEA UR4, UR6, UR4, 0x18 ;  /* 0x0000000406047291 */ /* 0x000fe2000f8ec0ff */
[----:B------:R-:W-:-:S05]  /*1600*/  LEA R15, R2, R5, 0x2 ;  /* 0x00000005020f7211 */ /* 0x000fca00078e10ff */
[----:B------:R-:W-:-:S04]  /*1610*/  LEA R0, R2, UR4, 0x2 ;  /* 0x0000000402007c11 */ /* 0x000fc8000f8e10ff */
        /* <DEDUP_REMOVED lines=41> */
.L_x_0:
[----:B------:R-:W0:Y:S01]  /*18b0*/  LDC.64 R2, c[0x0][0x390] ;  /* 0x0000e400ff027b82 */ /* 0x000e220000000a00 */
[----:B------:R-:W-:-:S04]  /*18c0*/  IMAD R21, R21, R4, R23 ;  /* 0x0000000415157224 */ /* 0x000fc800078e0217 */
[----:B0-----:R-:W-:-:S05]  /*18d0*/  IMAD.WIDE R2, R21, 0x4, R2 ;  /* 0x0000000415027825 */ /* 0x001fca00078e0202 */
[----:B------:R-:W-:Y:S01]  /*18e0*/  STG.E desc[UR8][R2.64], R33 ;  /* 0x0000002102007986 */ /* 0x000fe2000c101908 */
[----:B------:R-:W-:Y:S05]  /*18f0*/  EXIT ;  /* 0x000000000000794d */ /* 0x000fea0003800000 */
.L_x_4:
[----:B------:R-:W-:-:S00]  /*1900*/  BRA `(.L_x_4) ;  /* 0xfffffffc00fc7947 */ /* 0x000fc0000383ffff */
[----:B------:R-:W-:-:S00]  /*1910*/  NOP ;  /* 0x0000000000007918 */ /* 0x000fc00000000000 */
        /* <DEDUP_REMOVED lines=14> */
.L_x_11:


//--------------------- .text._Z9matrixMulPfS_S_i --------------------------
	.section	.text._Z9matrixMulPfS_S_i,"ax",@progbits
	.align	128
        .global         _Z9matrixMulPfS_S_i
        .type           _Z9matrixMulPfS_S_i,@function
        .size           _Z9matrixMulPfS_S_i,(.L_x_12 - _Z9matrixMulPfS_S_i)
        .other          _Z9matrixMulPfS_S_i,@"STO_CUDA_ENTRY STV_DEFAULT"
_Z9matrixMulPfS_S_i:
.text._Z9matrixMulPfS_S_i:
[----:B------:R-:W-:Y:S01]  /*0000*/  LDC R1, c[0x0][0x37c] ;  /* 0x0000df00ff017b82 */ /* 0x000fe20000000800 */
[----:B------:R-:W0:Y:S01]  /*0010*/  S2R R0, SR_CTAID.X ;  /* 0x0000000000007919 */ /* 0x000e220000002500 */
[----:B------:R-:W0:Y:S01]  /*0020*/  LDCU UR4, c[0x0][0x360] ;  /* 0x00006c00ff0477ac */ /* 0x000e220008000800 */
[----:B------:R-:W0:Y:S01]  /*0030*/  S2R R3, SR_TID.X ;  /* 0x0000000000037919 */ /* 0x000e220000002100 */
[----:B------:R-:W1:Y:S01]  /*0040*/  LDCU UR5, c[0x0][0x364] ;  /* 0x00006c80ff0577ac */ /* 0x000e620008000800 */
[----:B------:R-:W1:Y:S01]  /*0050*/  S2R R11, SR_CTAID.Y ;  /* 0x00000000000b7919 */ /* 0x000e620000002600 */
[----:B------:R-:W2:Y:S01]  /*0060*/  LDCU UR12, c[0x0][0x398] ;  /* 0x00007300ff0c77ac */ /* 0x000ea20008000800 */
[----:B------:R-:W1:Y:S01]  /*0070*/  S2R R2, SR_TID.Y ;  /* 0x0000000000027919 */ /* 0x000e620000002200 */
[----:B0-----:R-:W-:Y:S02]  /*0080*/  IMAD R0, R0, UR4, R3 ;  /* 0x0000000400007c24 */ /* 0x001fe4000f8e0203 */
[----:B-1----:R-:W-:-:S05]  /*0090*/  IMAD R11, R11, UR5, R2 ;  /* 0x000000050b0b7c24 */ /* 0x002fca000f8e0202 */
[----:B------:R-:W-:-:S04]  /*00a0*/  VIMNMX R2, PT, PT, R0, R11, !PT ;  /* 0x0000000b00027248 */ /* 0x000fc80007fe0100 */
[----:B--2---:R-:W-:-:S13]  /*00b0*/  ISETP.GE.AND P0, PT, R2, UR12, PT ;  /* 0x0000000c02007c0c */ /* 0x004fda000bf06270 */
[----:B------:R-:W-:Y:S05]  /*00c0*/  @P0 EXIT ;  /* 0x000000000000094d */ /* 0x000fea0003800000 */
[----:B------:R-:W-:Y:S01]  /*00d0*/  UISETP.GE.U32.AND UP0, UPT, UR12, 0x8, UPT ;  /* 0x000000080c00788c */ /* 0x000fe2000bf06070 */
[----:B------:R-:W-:Y:S02]  /*00e0*/  HFMA2 R18, -RZ, RZ, 0, 0 ;  /* 0x00000000ff127431 */ /* 0x000fe400000001ff */
[----:B------:R-:W-:Y:S01]  /*00f0*/  IMAD R11, R11, UR12, RZ ;  /* 0x0000000c0b0b7c24 */ /* 0x000fe2000f8e02ff */
[----:B------:R-:W-:Y:S01]  /*0100*/  UMOV UR4, URZ ;  /* 0x000000ff00047c82 */ /* 0x000fe20008000000 */
[----:B------:R-:W0:Y:S04]  /*0110*/  LDCU.64 UR10, c[0x0][0x358] ;  /* 0x00006b00ff0a77ac */ /* 0x000e280008000a00 */
[----:B------:R-:W-:Y:S05]  /*0120*/  BRA.U !UP0, `(.L_x_5) ;  /* 0x0000000508287547 */ /* 0x000fea000b800000 */
[----:B------:R-:W1:Y:S01]  /*0130*/  LDCU.128 UR16, c[0x0][0x380] ;  /* 0x00007000ff1077ac */ /* 0x000e620008000c00 */
[----:B------:R-:W-:Y:S02]  /*0140*/  MOV R18, RZ ;  /* 0x000000ff00127202 */ /* 0x000fe40000000f00 */
[----:B------:R-:W-:Y:S01]  /*0150*/  MOV R10, R0 ;  /* 0x00000000000a7202 */ /* 0x000fe20000000f00 */
[----:B------:R-:W-:-:S04]  /*0160*/  ULOP3.LUT UR4, UR12, 0x7ffffff8, URZ, 0xc0, !UPT ;  /* 0x7ffffff80c047892 */ /* 0x000fc8000f8ec0ff */
[----:B------:R-:W-:Y:S01]  /*0170*/  UIADD3 UR5, UPT, UPT, -UR4, URZ, URZ ;  /* 0x000000ff04057290 */ /* 0x000fe2000fffe1ff */
[----:B-1----:R-:W-:Y:S01]  /*0180*/  MOV R2, UR16 ;  /* 0x0000001000027c02 */ /* 0x002fe20008000f00 */
[----:B------:R-:W-:Y:S01]  /*0190*/  UIMAD.WIDE UR6, UR12, 0x18, UR18 ;  /* 0x000000180c0678a5 */ /* 0x000fe2000f8e0212 */
[----:B------:R-:W-:Y:S01]  /*01a0*/  MOV R3, UR17 ;  /* 0x0000001100037c02 */ /* 0x000fe20008000f00 */
[----:B------:R-:W-:Y:S02]  /*01b0*/  UIMAD.WIDE UR8, UR12, 0x1c, UR18 ;  /* 0x0000001c0c0878a5 */ /* 0x000fe4000f8e0212 */
[----:B------:R-:W-:-:S03]  /*01c0*/  IMAD.WIDE.U32 R2, R11, 0x4, R2 ;  /* 0x000000040b027825 */ /* 0x000fc600078e0002 */
[----:B------:R-:W-:-:S04]  /*01d0*/  IADD3 R2, P0, PT, R2, 0x10, RZ ;  /* 0x0000001002027810 */ /* 0x000fc80007f1e0ff */
[----:B------:R-:W-:-:S09]  /*01e0*/  IADD3.X R3, PT, PT, RZ, R3, RZ, P0, !PT ;  /* 0x00000003ff037210 */ /* 0x000fd200007fe4ff */
.L_x_6:
[----:B------:R-:W-:Y:S01]  /*01f0*/  UIMAD.WIDE UR14, UR12, 0x4, UR18 ;  /* 0x000000040c0e78a5 */ /* 0x000fe2000f8e0212 */
[----:B------:R-:W-:Y:S01]  /*0200*/  MOV R21, 0x4 ;  /* 0x0000000400157802 */ /* 0x000fe20000000f00 */
[----:B------:R-:W-:Y:S01]  /*0210*/  UIMAD.WIDE UR16, UR12, 0x8, UR18 ;  /* 0x000000080c1078a5 */ /* 0x000fe2000f8e0212 */
[----:B------:R-:W-:Y:S01]  /*0220*/  HFMA2 R27, -RZ, RZ, 0, 2.384185791015625e-07 ;  /* 0x00000004ff1b7431 */ /* 0x000fe200000001ff */
[----:B0-----:R-:W2:Y:S02]  /*0230*/  LDG.E R19, desc[UR10][R2.64+-0x10] ;  /* 0xfffff00a02137981 */ /* 0x001ea4000c1e1900 */
[----:B------:R-:W-:Y:S01]  /*0240*/  MOV R4, UR14 ;  /* 0x0000000e00047c02 */ /* 0x000fe20008000f00 */
[----:B------:R-:W-:Y:S01]  /*0250*/  IMAD.WIDE R20, R10, R21, UR18 ;  /* 0x000000120a147e25 */ /* 0x000fe2000f8e0215 */
[----:B------:R-:W-:Y:S01]  /*0260*/  MOV R5, UR15 ;  /* 0x0000000f00057c02 */ /* 0x000fe20008000f00 */
[----:B------:R-:W3:Y:S01]  /*0270*/  LDG.E R17, desc[UR10][R2.64+-0xc] ;  /* 0xfffff40a02117981 */ /* 0x000ee2000c1e1900 */
[----:B------:R-:W-:-:S02]  /*0280*/  MOV R6, UR16 ;  /* 0x0000001000067c02 */ /* 0x000fc40008000f00 */
[----:B------:R-:W-:Y:S01]  /*0290*/  MOV R7, UR17 ;  /* 0x0000001100077c02 */ /* 0x000fe20008000f00 */
[C---:B------:R-:W-:Y:S01]  /*02a0*/  IMAD.WIDE R4, R10.reuse, 0x4, R4 ;  /* 0x000000040a047825 */ /* 0x040fe200078e0204 */
[----:B------:R-:W2:Y:S01]  /*02b0*/  LDG.E R20, desc[UR10][R20.64] ;  /* 0x0000000a14147981 */ /* 0x000ea2000c1e1900 */
[----:B------:R-:W-:Y:S02]  /*02c0*/  UIMAD.WIDE UR14, UR12, 0xc, UR18 ;  /* 0x0000000c0c0e78a5 */ /* 0x000fe4000f8e0212 */
[----:B------:R-:W-:Y:S02]  /*02d0*/  HFMA2 R9, -RZ, RZ, 0, 2.384185791015625e-07 ;  /* 0x00000004ff097431 */ /* 0x000fe400000001ff */
[C---:B------:R-:W-:Y:S01]  /*02e0*/  IMAD.WIDE R6, R10.reuse, 0x4, R6 ;  /* 0x000000040a067825 */ /* 0x040fe200078e0206 */
[----:B------:R0:W3:Y:S01]  /*02f0*/  LDG.E R16, desc[UR10][R4.64] ;  /* 0x0000000a04107981 */ /* 0x0000e2000c1e1900 */
[----:B------:R-:W-:Y:S01]  /*0300*/  UIMAD.WIDE UR16, UR12, 0x10, UR18 ;  /* 0x000000100c1078a5 */ /* 0x000fe2000f8e0212 */
[----:B------:R-:W-:Y:S01]  /*0310*/  MOV R23, 0x4 ;  /* 0x0000000400177802 */ /* 0x000fe20000000f00 */
[----:B------:R-:W-:Y:S01]  /*0320*/  IMAD.WIDE R26, R10, R27, UR14 ;  /* 0x0000000e0a1a7e25 */ /* 0x000fe2000f8e021b */
[----:B------:R1:W4:Y:S01]  /*0330*/  LDG.E R14, desc[UR10][R6.64] ;  /* 0x0000000a060e7981 */ /* 0x000322000c1e1900 */
[----:B------:R-:W-:-:S03]  /*0340*/  UIMAD.WIDE UR14, UR12, 0x14, UR18 ;  /* 0x000000140c0e78a5 */ /* 0x000fc6000f8e0212 */
[----:B------:R-:W4:Y:S01]  /*0350*/  LDG.E R15, desc[UR10][R2.64+-0x8] ;  /* 0xfffff80a020f7981 */ /* 0x000f22000c1e1900 */
[----:B------:R-:W-:Y:S01]  /*0360*/  IMAD.WIDE R22, R10, R23, UR16 ;  /* 0x000000100a167e25 */ /* 0x000fe2000f8e0217 */
[----:B0-----:R-:W-:Y:S02]  /*0370*/  MOV R5, 0x4 ;  /* 0x0000000400057802 */ /* 0x001fe40000000f00 */
[----:B------:R-:W5:Y:S01]  /*0380*/  LDG.E R12, desc[UR10][R26.64] ;  /* 0x0000000a1a0c7981 */ /* 0x000f62000c1e1900 */
[----:B-1----:R-:W-:-:S03]  /*0390*/  HFMA2 R7, -RZ, RZ, 0, 2.384185791015625e-07 ;  /* 0x00000004ff077431 */ /* 0x002fc600000001ff */
[----:B------:R-:W5:Y:S01]  /*03a0*/  LDG.E R13, desc[UR10][R2.64+-0x4] ;  /* 0xfffffc0a020d7981 */ /* 0x000f62000c1e1900 */
[----:B------:R-:W-:-:S03]  /*03b0*/  IMAD.WIDE R8, R10, R9, UR14 ;  /* 0x0000000e0a087e25 */ /* 0x000fc6000f8e0209 */
[----:B------:R-:W5:Y:S01]  /*03c0*/  LDG.E R22, desc[UR10][R22.64] ;  /* 0x0000000a16167981 */ /* 0x000f62000c1e1900 */
[----:B------:R-:W-:-:S03]  /*03d0*/  IMAD.WIDE R4, R10, R5, UR6 ;  /* 0x000000060a047e25 */ /* 0x000fc6000f8e0205 */
[----:B------:R-:W5:Y:S01]  /*03e0*/  LDG.E R21, desc[UR10][R2.64] ;  /* 0x0000000a02157981 */ /* 0x000f62000c1e1900 */
[----:B------:R-:W-:-:S03]  /*03f0*/  IMAD.WIDE R6, R10, R7, UR8 ;  /* 0x000000080a067e25 */ /* 0x000fc6000f8e0207 */
[----:B------:R-:W5:Y:S04]  /*0400*/  LDG.E R8, desc[UR10][R8.64] ;  /* 0x0000000a08087981 */ /* 0x000f68000c1e1900 */
[----:B------:R-:W5:Y:S04]  /*0410*/  LDG.E R25, desc[UR10][R2.64+0x4] ;  /* 0x0000040a02197981 */ /* 0x000f68000c1e1900 */
[----:B------:R0:W5:Y:S04]  /*0420*/  LDG.E R4, desc[UR10][R4.64] ;  /* 0x0000000a04047981 */ /* 0x000168000c1e1900 */
[----:B------:R-:W5:Y:S04]  /*0430*/  LDG.E R27, desc[UR10][R2.64+0x8] ;  /* 0x0000080a021b7981 */ /* 0x000f68000c1e1900 */
[----:B------:R-:W5:Y:S04]  /*0440*/  LDG.E R6, desc[UR10][R6.64] ;  /* 0x0000000a06067981 */ /* 0x000f68000c1e1900 */
[----:B------:R1:W5:Y:S01]  /*0450*/  LDG.E R23, desc[UR10][R2.64+0xc] ;  /* 0x00000c0a02177981 */ /* 0x000362000c1e1900 */
[----:B------:R-:W-:-:S04]  /*0460*/  UIADD3 UR5, UPT, UPT, UR5, 0x8, URZ ;  /* 0x0000000805057890 */ /* 0x000fc8000fffe0ff */
[----:B------:R-:W-:Y:S01]  /*0470*/  UISETP.NE.AND UP0, UPT, UR5, URZ, UPT ;  /* 0x000000ff0500728c */ /* 0x000fe2000bf05270 */
[----:B0-----:R-:W-:Y:S02]  /*0480*/  MOV R5, UR12 ;  /* 0x0000000c00057c02 */ /* 0x001fe40008000f00 */
[----:B-1----:R-:W-:Y:S02]  /*0490*/  IADD3 R2, P0, PT, R2, 0x20, RZ ;  /* 0x0000002002027810 */ /* 0x002fe40007f1e0ff */
[----:B------:R-:W-:Y:S02]  /*04a0*/  LEA R10, R5, R10, 0x3 ;  /* 0x0000000a050a7211 */ /* 0x000fe400078e18ff */
[----:B------:R-:W-:Y:S01]  /*04b0*/  IADD3.X R3, PT, PT, RZ, R3, RZ, P0, !PT ;  /* 0x00000003ff037210 */ /* 0x000fe200007fe4ff */
[----:B--2---:R-:W-:-:S04]  /*04c0*/  FADD R19, R19, R20 ;  /* 0x0000001413137221 */ /* 0x004fc80000000000 */
[----:B------:R-:W-:Y:S01]  /*04d0*/  FADD R19, R19, R18 ;  /* 0x0000001213137221 */ /* 0x000fe20000000000 */
[----:B---3--:R-:W-:-:S04]  /*04e0*/  FADD R16, R17, R16 ;  /* 0x0000001011107221 */ /* 0x008fc80000000000 */
[----:B------:R-:W-:Y:S01]  /*04f0*/  FADD R16, R19, R16 ;  /* 0x0000001013107221 */ /* 0x000fe20000000000 */
[----:B----4-:R-:W-:-:S04]  /*0500*/  FADD R15, R15, R14 ;  /* 0x0000000e0f0f7221 */ /* 0x010fc80000000000 */
[----:B------:R-:W-:Y:S01]  /*0510*/  FADD R15, R16, R15 ;  /* 0x0000000f100f7221 */ /* 0x000fe20000000000 */
[----:B-----5:R-:W-:-:S04]  /*0520*/  FADD R12, R13, R12 ;  /* 0x0000000c0d0c7221 */ /* 0x020fc80000000000 */
[----:B------:R-:W-:Y:S01]  /*0530*/  FADD R12, R15, R12 ;  /* 0x0000000c0f0c7221 */ /* 0x000fe20000000000 */
[----:B------:R-:W-:-:S04]  /*0540*/  FADD R21, R21, R22 ;  /* 0x0000001615157221 */ /* 0x000fc80000000000 */
[----:B------:R-:W-:Y:S01]  /*0550*/  FADD R12, R12, R21 ;  /* 0x000000150c0c7221 */ /* 0x000fe20000000000 */
[----:B------:R-:W-:-:S04]  /*0560*/  FADD R25, R25, R8 ;  /* 0x0000000819197221 */ /* 0x000fc80000000000 */
[----:B------:R-:W-:Y:S01]  /*0570*/  FADD R12, R12, R25 ;  /* 0x000000190c0c7221 */ /* 0x000fe20000000000 */
[----:B------:R-:W-:-:S04]  /*0580*/  FADD R27, R27, R4 ;  /* 0x000000041b1b7221 */ /* 0x000fc80000000000 */
[----:B------:R-:W-:Y:S01]  /*0590*/  FADD R12, R12, R27 ;  /* 0x0000001b0c0c7221 */ /* 0x000fe20000000000 */
[----:B------:R-:W-:-:S04]  /*05a0*/  FADD R23, R23, R6 ;  /* 0x0000000617177221 */ /* 0x000fc80000000000 */
[----:B------:R-:W-:Y:S01]  /*05b0*/  FADD R18, R12, R23 ;  /* 0x000000170c127221 */ /* 0x000fe20000000000 */
[----:B------:R-:W-:Y:S06]  /*05c0*/  BRA.U UP0, `(.L_x_6) ;  /* 0xfffffffd00087547 */ /* 0x000fec000b83ffff */
.L_x_5:
[----:B------:R-:W-:-:S04]  /*05d0*/  ULOP3.LUT UR6, UR12, 0x7, URZ, 0xc0, !UPT ;  /* 0x000000070c067892 */ /* 0x000fc8000f8ec0ff */
[----:B------:R-:W-:-:S09]  /*05e0*/  UISETP.NE.AND UP0, UPT, UR6, URZ, UPT ;  /* 0x000000ff0600728c */ /* 0x000fd2000bf05270 */
[----:B------:R-:W-:Y:S05]  /*05f0*/  BRA.U !UP0, `(.L_x_7) ;  /* 0x0000000508387547 */ /* 0x000fea000b800000 */
[----:B------:R-:W-:Y:S02]  /*0600*/  UISETP.GE.U32.AND UP0, UPT, UR6, 0x4, UPT ;  /* 0x000000040600788c */ /* 0x000fe4000bf06070 */
[----:B------:R-:W-:-:S04]  /*0610*/  ULOP3.LUT UR5, UR12, 0x3, URZ, 0xc0, !UPT ;  /* 0x000000030c057892 */ /* 0x000fc8000f8ec0ff */
[----:B------:R-:W-:-:S03]  /*0620*/  UISETP.NE.AND UP1, UPT, UR5, URZ, UPT ;  /* 0x000000ff0500728c */ /* 0x000fc6000bf25270 */
[----:B------:R-:W-:Y:S08]  /*0630*/  BRA.U !UP0, `(.L_x_8) ;  /* 0x0000000108887547 */ /* 0x000ff0000b800000 */
[----:B------:R-:W1:Y:S01]  /*0640*/  LDC.64 R6, c[0x0][0x388] ;  /* 0x0000e200ff067b82 */ /* 0x000e620000000a00 */
[----:B------:R-:W2:Y:S01]  /*0650*/  LDCU.64 UR6, c[0x0][0x380] ;  /* 0x00007000ff0677ac */ /* 0x000ea20008000a00 */
[----:B------:R-:W-:Y:S02]  /*0660*/  MOV R3, UR4 ;  /* 0x0000000400037c02 */ /* 0x000fe40008000f00 */
[----:B------:R-:W-:Y:S02]  /*0670*/  IADD3 R8, P0, PT, R11, UR4, RZ ;  /* 0x000000040b087c10 */ /* 0x000fe4000ff1e0ff */
[----:B------:R-:W-:Y:S01]  /*0680*/  MOV R13, UR12 ;  /* 0x0000000c000d7c02 */ /* 0x000fe20008000f00 */
[----:B------:R-:W-:Y:S01]  /*0690*/  IMAD R3, R3, UR12, R0 ;  /* 0x0000000c03037c24 */ /* 0x000fe2000f8e0200 */
[----:B------:R-:W3:Y:S01]  /*06a0*/  LDC.64 R4, c[0x0][0x380] ;  /* 0x0000e000ff047b82 */ /* 0x000ee20000000a00 */
[----:B------:R-:W-:Y:S02]  /*06b0*/  IADD3.X R9, PT, PT, RZ, RZ, RZ, P0, !PT ;  /* 0x000000ffff097210 */ /* 0x000fe400007fe4ff */
[----:B--2---:R-:W-:Y:S01]  /*06c0*/  LEA R2, P0, R8, UR6, 0x2 ;  /* 0x0000000608027c11 */ /* 0x004fe2000f8010ff */
[----:B-1----:R-:W-:Y:S01]  /*06d0*/  IMAD.WIDE R6, R3, 0x4, R6 ;  /* 0x0000000403067825 */ /* 0x002fe200078e0206 */
[----:B------:R-:W-:-:S05]  /*06e0*/  IADD3 R3, PT, PT, R11, UR4, RZ ;  /* 0x000000040b037c10 */ /* 0x000fca000fffe0ff */
[----:B---3--:R-:W-:Y:S01]  /*06f0*/  IMAD.WIDE.U32 R4, R3, 0x4, R4 ;  /* 0x0000000403047825 */ /* 0x008fe200078e0004 */
[----:B------:R-:W-:-:S03]  /*0700*/  LEA.HI.X R3, R8, UR7, R9, 0x2, P0 ;  /* 0x0000000708037c11 */ /* 0x000fc600080f1409 */
[C---:B------:R-:W-:Y:S01]  /*0710*/  IMAD.WIDE R8, R13.reuse, 0x4, R6 ;  /* 0x000000040d087825 */ /* 0x040fe200078e0206 */
[----:B------:R-:W-:Y:S01]  /*0720*/  MOV R15, UR12 ;  /* 0x0000000c000f7c02 */ /* 0x000fe20008000f00 */
[----:B0-----:R-:W2:Y:S04]  /*0730*/  LDG.E R4, desc[UR10][R4.64] ;  /* 0x0000000a04047981 */ /* 0x001ea8000c1e1900 */
[----:B------:R-:W2:Y:S01]  /*0740*/  LDG.E R7, desc[UR10][R6.64] ;  /* 0x0000000a06077981 */ /* 0x000ea2000c1e1900 */
[----:B------:R-:W-:-:S03]  /*0750*/  IMAD.WIDE R12, R13, 0x4, R8 ;  /* 0x000000040d0c7825 */ /* 0x000fc600078e0208 */
[----:B------:R-:W3:Y:S04]  /*0760*/  LDG.E R17, desc[UR10][R8.64] ;  /* 0x0000000a08117981 */ /* 0x000ee8000c1e1900 */
[----:B------:R-:W3:Y:S01]  /*0770*/  LDG.E R10, desc[UR10][R2.64+0x4] ;  /* 0x0000040a020a7981 */ /* 0x000ee2000c1e1900 */
[----:B------:R-:W-:-:S03]  /*0780*/  IMAD.WIDE R14, R15, 0x4, R12 ;  /* 0x000000040f0e7825 */ /* 0x000fc600078e020c */
[----:B------:R-:W4:Y:S04]  /*0790*/  LDG.E R16, desc[UR10][R2.64+0x8] ;  /* 0x0000080a02107981 */ /* 0x000f28000c1e1900 */
[----:B------:R-:W4:Y:S04]  /*07a0*/  LDG.E R19, desc[UR10][R12.64] ;  /* 0x0000000a0c137981 */ /* 0x000f28000c1e1900 */
[----:B------:R-:W5:Y:S04]  /*07b0*/  LDG.E R20, desc[UR10][R2.64+0xc] ;  /* 0x00000c0a02147981 */ /* 0x000f68000c1e1900 */
[----:B------:R-:W5:Y:S01]  /*07c0*/  LDG.E R15, desc[UR10][R14.64] ;  /* 0x0000000a0e0f7981 */ /* 0x000f62000c1e1900 */
[----:B------:R-:W-:Y:S01]  /*07d0*/  UIADD3 UR4, UPT, UPT, UR4, 0x4, URZ ;  /* 0x0000000404047890 */ /* 0x000fe2000fffe0ff */
[----:B--2---:R-:W-:-:S04]  /*07e0*/  FADD R5, R4, R7 ;  /* 0x0000000704057221 */ /* 0x004fc80000000000 */
[----:B------:R-:W-:Y:S01]  /*07f0*/  FADD R5, R18, R5 ;  /* 0x0000000512057221 */ /* 0x000fe20000000000 */
[----:B---3--:R-:W-:-:S04]  /*0800*/  FADD R10, R10, R17 ;  /* 0x000000110a0a7221 */ /* 0x008fc80000000000 */
[----:B------:R-:W-:Y:S01]  /*0810*/  FADD R5, R5, R10 ;  /* 0x0000000a05057221 */ /* 0x000fe20000000000 */
[----:B----4-:R-:W-:-:S04]  /*0820*/  FADD R16, R16, R19 ;  /* 0x0000001310107221 */ /* 0x010fc80000000000 */
[----:B------:R-:W-:Y:S01]  /*0830*/  FADD R5, R5, R16 ;  /* 0x0000001005057221 */ /* 0x000fe20000000000 */
[----:B-----5:R-:W-:-:S04]  /*0840*/  FADD R20, R20, R15 ;  /* 0x0000000f14147221 */ /* 0x020fc80000000000 */
[----:B------:R-:W-:-:S07]  /*0850*/  FADD R18, R5, R20 ;  /* 0x0000001405127221 */ /* 0x000fce0000000000 */
.L_x_8:
[----:B------:R-:W-:Y:S05]  /*0860*/  BRA.U !UP1, `(.L_x_7) ;  /* 0x00000001099c7547 */ /* 0x000fea000b800000 */
[----:B------:R-:W-:Y:S02]  /*0870*/  UISETP.NE.AND UP0, UPT, UR5, 0x1, UPT ;  /* 0x000000010500788c */ /* 0x000fe4000bf05270 */
[----:B------:R-:W-:-:S04]  /*0880*/  ULOP3.LUT UR6, UR12, 0x1, URZ, 0xc0, !UPT ;  /* 0x000000010c067892 */ /* 0x000fc8000f8ec0ff */
[----:B------:R-:W-:-:S03]  /*0890*/  UISETP.NE.U32.AND UP1, UPT, UR6, 0x1, UPT ;  /* 0x000000010600788c */ /* 0x000fc6000bf25070 */
[----:B------:R-:W-:Y:S08]  /*08a0*/  BRA.U !UP0, `(.L_x_9) ;  /* 0x00000001085c7547 */ /* 0x000ff0000b800000 */
[----:B------:R-:W1:Y:S01]  /*08b0*/  LDC.64 R2, c[0x0][0x380] ;  /* 0x0000e000ff027b82 */ /* 0x000e620000000a00 */
[----:B------:R-:W2:Y:S01]  /*08c0*/  LDCU.64 UR6, c[0x0][0x380] ;  /* 0x00007000ff0677ac */ /* 0x000ea20008000a00 */
[----:B------:R-:W-:Y:S02]  /*08d0*/  MOV R9, UR4 ;  /* 0x0000000400097c02 */ /* 0x000fe40008000f00 */
[C---:B------:R-:W-:Y:S02]  /*08e0*/  IADD3 R7, PT, PT, R11.reuse, UR4, RZ ;  /* 0x000000040b077c10 */ /* 0x040fe4000fffe0ff */
[----:B------:R-:W-:Y:S01]  /*08f0*/  IADD3 R8, P0, PT, R11, UR4, RZ ;  /* 0x000000040b087c10 */ /* 0x000fe2000ff1e0ff */
[----:B------:R-:W-:Y:S01]  /*0900*/  IMAD R9, R9, UR12, R0 ;  /* 0x0000000c09097c24 */ /* 0x000fe2000f8e0200 */
[----:B------:R-:W3:Y:S01]  /*0910*/  LDC.64 R4, c[0x0][0x388] ;  /* 0x0000e200ff047b82 */ /* 0x000ee20000000a00 */
[----:B-1----:R-:W-:Y:S01]  /*0920*/  IMAD.WIDE.U32 R2, R7, 0x4, R2 ;  /* 0x0000000407027825 */ /* 0x002fe200078e0002 */
[----:B------:R-:W-:-:S02]  /*0930*/  IADD3.X R7, PT, PT, RZ, RZ, RZ, P0, !PT ;  /* 0x000000ffff077210 */ /* 0x000fc400007fe4ff */
[----:B--2---:R-:W-:-:S03]  /*0940*/  LEA R6, P0, R8, UR6, 0x2 ;  /* 0x0000000608067c11 */ /* 0x004fc6000f8010ff */
[----:B0-----:R-:W2:Y:S01]  /*0950*/  LDG.E R2, desc[UR10][R2.64] ;  /* 0x0000000a02027981 */ /* 0x001ea2000c1e1900 */
[----:B------:R-:W-:Y:S01]  /*0960*/  LEA.HI.X R7, R8, UR7, R7, 0x2, P0 ;  /* 0x0000000708077c11 */ /* 0x000fe200080f1407 */
[----:B---3--:R-:W-:Y:S01]  /*0970*/  IMAD.WIDE R4, R9, 0x4, R4 ;  /* 0x0000000409047825 */ /* 0x008fe200078e0204 */
[----:B------:R-:W-:-:S03]  /*0980*/  MOV R9, UR12 ;  /* 0x0000000c00097c02 */ /* 0x000fc60008000f00 */
[----:B------:R-:W3:Y:S02]  /*0990*/  LDG.E R6, desc[UR10][R6.64+0x4] ;  /* 0x0000040a06067981 */ /* 0x000ee4000c1e1900 */
[----:B------:R-:W-:Y:S02]  /*09a0*/  IMAD.WIDE R8, R9, 0x4, R4 ;  /* 0x0000000409087825 */ /* 0x000fe400078e0204 */
[----:B------:R-:W2:Y:S04]  /*09b0*/  LDG.E R13, desc[UR10][R4.64] ;  /* 0x0000000a040d7981 */ /* 0x000ea8000c1e1900 */
[----:B------:R-:W3:Y:S01]  /*09c0*/  LDG.E R9, desc[UR10][R8.64] ;  /* 0x0000000a08097981 */ /* 0x000ee2000c1e1900 */
[----:B------:R-:W-:Y:S01]  /*09d0*/  UIADD3 UR4, UPT, UPT, UR4, 0x2, URZ ;  /* 0x0000000204047890 */ /* 0x000fe2000fffe0ff */
[----:B--2---:R-:W-:-:S04]  /*09e0*/  FADD R13, R2, R13 ;  /* 0x0000000d020d7221 */ /* 0x004fc80000000000 */
[----:B------:R-:W-:Y:S01]  /*09f0*/  FADD R13, R18, R13 ;  /* 0x0000000d120d7221 */ /* 0x000fe20000000000 */
[----:B---3--:R-:W-:-:S04]  /*0a00*/  FADD R18, R6, R9 ;  /* 0x0000000906127221 */ /* 0x008fc80000000000 */
[----:B------:R-:W-:-:S07]  /*0a10*/  FADD R18, R13, R18 ;  /* 0x000000120d127221 */ /* 0x000fce0000000000 */
.L_x_9:
[----:B------:R-:W-:Y:S05]  /*0a20*/  BRA.U UP1, `(.L_x_7) ;  /* 0x00000001012c7547 */ /* 0x000fea000b800000 */
[----:B------:R-:W1:Y:S01]  /*0a30*/  LDC.64 R2, c[0x0][0x380] ;  /* 0x0000e000ff027b82 */ /* 0x000e620000000a00 */
[----:B------:R-:W-:Y:S02]  /*0a40*/  MOV R9, UR4 ;  /* 0x0000000400097c02 */ /* 0x000fe40008000f00 */
[----:B------:R-:W-:-:S03]  /*0a50*/  IADD3 R7, PT, PT, R11, UR4, RZ ;  /* 0x000000040b077c10 */ /* 0x000fc6000fffe0ff */
[----:B------:R-:W-:Y:S02]  /*0a60*/  IMAD R9, R9, UR12, R0 ;  /* 0x0000000c09097c24 */ /* 0x000fe4000f8e0200 */
[----:B------:R-:W2:Y:S01]  /*0a70*/  LDC.64 R4, c[0x0][0x388] ;  /* 0x0000e200ff047b82 */ /* 0x000ea20000000a00 */
[----:B-1----:R-:W-:-:S06]  /*0a80*/  IMAD.WIDE.U32 R2, R7, 0x4, R2 ;  /* 0x0000000407027825 */ /* 0x002fcc00078e0002 */
[----:B0-----:R-:W3:Y:S01]  /*0a90*/  LDG.E R2, desc[UR10][R2.64] ;  /* 0x0000000a02027981 */ /* 0x001ee2000c1e1900 */
[----:B--2---:R-:W-:-:S06]  /*0aa0*/  IMAD.WIDE R4, R9, 0x4, R4 ;  /* 0x0000000409047825 */ /* 0x004fcc00078e0204 */
[----:B------:R-:W3:Y:S02]  /*0ab0*/  LDG.E R5, desc[UR10][R4.64] ;  /* 0x0000000a04057981 */ /* 0x000ee4000c1e1900 */
[----:B---3--:R-:W-:-:S04]  /*0ac0*/  FADD R7, R2, R5 ;  /* 0x0000000502077221 */ /* 0x008fc80000000000 */
[----:B------:R-:W-:-:S07]  /*0ad0*/  FADD R18, R18, R7 ;  /* 0x0000000712127221 */ /* 0x000fce0000000000 */
.L_x_7:
[----:B------:R-:W1:Y:S01]  /*0ae0*/  LDC.64 R2, c[0x0][0x390] ;  /* 0x0000e400ff027b82 */ /* 0x000e620000000a00 */
[----:B------:R-:W-:-:S05]  /*0af0*/  IADD3 R11, PT, PT, R0, R11, RZ ;  /* 0x0000000b000b7210 */ /* 0x000fca0007ffe0ff */
[----:B-1----:R-:W-:-:S05]  /*0b00*/  IMAD.WIDE R2, R11, 0x4, R2 ;  /* 0x000000040b027825 */ /* 0x002fca00078e0202 */
[----:B0-----:R-:W-:Y:S01]  /*0b10*/  STG.E desc[UR10][R2.64], R18 ;  /* 0x0000001202007986 */ /* 0x001fe2000c10190a */
[----:B------:R-:W-:Y:S05]  /*0b20*/  EXIT ;  /* 0x000000000000794d */ /* 0x000fea0003800000 */
.L_x_10:
        /* <DEDUP_REMOVED lines=13> */
.L_x_12:


//--------------------- .nv.shared._Z14matrixMulTiledPfS_S_i --------------------------
	.section	.nv.shared._Z14matrixMulTiledPfS_S_i,"aw",@nobits
	.sectionflags	@""
	.align	4
.nv.shared._Z14matrixMulTiledPfS_S_i:
	.zero		3072


//--------------------- .nv.shared.reserved.0     --------------------------
	.section	.nv.shared.reserved.0,"aw",@nobits
	.weak		__nv_reservedSMEM_offset_0_alias
	.size		__nv_reservedSMEM_offset_0_alias, 0, 64
	.other		__nv_reservedSMEM_offset_0_alias,@"STO_CUDA_RESERVED_SHARED STV_DEFAULT"
__nv_reservedSMEM_offset_0_alias:
	.zero		0
	.zero		64


//--------------------- .nv.constant0._Z14matrixMulTiledPfS_S_i --------------------------
	.section	.nv.constant0._Z14matrixMulTiledPfS_S_i,"a",@progbits
	.sectionflags	@""
	.align	4
.nv.constant0._Z14matrixMulTiledPfS_S_i:
	.zero		924


//--------------------- .nv.constant0._Z9matrixMulPfS_S_i --------------------------
	.section	.nv.constant0._Z9matrixMulPfS_S_i,"a",@progbits
	.sectionflags	@""
	.align	4
.nv.constant0._Z9matrixMulPfS_S_i:
	.zero		924


//--------------------- SYMBOLS --------------------------

	.type		.nv.reservedSmem.offset0,@object
	.size		.nv.reservedSmem.offset0,0x4
	.type		.nv.reservedSmem.cap,@object
	.size		.nv.reservedSmem.cap,0x4
